def matmul_kernel(
    a_ptr,
    b_ptr,
    c_ptr,
    M,
    N,
    K,
    stride_am,
    stride_ak,
    stride_bk,
    stride_bn,
    stride_cm,
    stride_cn,
    BLOCK_M: tl.constexpr,
    BLOCK_N: tl.constexpr,
    BLOCK_K: tl.constexpr,
    GROUP_M: tl.constexpr,
):
    pid = tl.program_id(axis=0)
    num_pid_m = tl.cdiv(M, BLOCK_M)
    num_pid_n = tl.cdiv(N, BLOCK_N)
    num_pid_in_group = GROUP_M * num_pid_n
    group_id = pid // num_pid_in_group
    first_pid_m = group_id * GROUP_M
    group_size_m = min(num_pid_m - first_pid_m, GROUP_M)
    pid_m = first_pid_m + ((pid % num_pid_in_group) % group_size_m)
    pid_n = (pid % num_pid_in_group) // group_size_m

    offs_am = (pid_m * BLOCK_M + tl.arange(0, BLOCK_M)) % M
    offs_bn = (pid_n * BLOCK_N + tl.arange(0, BLOCK_N)) % N
    offs_k = tl.arange(0, BLOCK_K)
    a_ptrs = a_ptr + offs_am[:, None] * stride_am + offs_k[None, :] * stride_ak
    b_ptrs = b_ptr + offs_k[:, None] * stride_bk + offs_bn[None, :] * stride_bn

    acc = tl.zeros((BLOCK_M, BLOCK_N), dtype=tl.float32)
    for kk in range(0, tl.cdiv(K, BLOCK_K)):
        a = tl.load(a_ptrs, mask=offs_k[None, :] < K - kk * BLOCK_K, other=0.0)
        b = tl.load(b_ptrs, mask=offs_k[:, None] < K - kk * BLOCK_K, other=0.0)
        acc = tl.dot(a, b, acc)
        a_ptrs += BLOCK_K * stride_ak
        b_ptrs += BLOCK_K * stride_bk

    c = acc.to(c_ptr.dtype.element_ty)
    offs_cm = pid_m * BLOCK_M + tl.arange(0, BLOCK_M)
    offs_cn = pid_n * BLOCK_N + tl.arange(0, BLOCK_N)
    c_ptrs = c_ptr + offs_cm[:, None] * stride_cm + offs_cn[None, :] * stride_cn
    mask = (offs_cm[:, None] < M) & (offs_cn[None, :] < N)
    tl.store(c_ptrs, c, mask=mask)

# config = {"BLOCK_K": 32, "BLOCK_M": 128, "BLOCK_N": 16, "GROUP_M": 8, "arch": "sm_100", "dtype": "bf16", "num_ctas": 1, "num_stages": 2, "num_warps": 4}
# arch = sm_100


// ===== COMPILED SASS (sm_100a) =====

	.target	sm_100a

	.elftype	@"ET_EXEC"


//--------------------- .note.nv.tkinfo           --------------------------
	.section	.note.nv.tkinfo,"",@"SHT_NOTE"
	.sectionflags	@"SHF_NOTE_NV_TKINFO"
	.tkinfo
        /*0018*/ 	.word	0x00000081
        /*0030*/ 	.string	""
        /*0030*/ 	.string	"ptxas-blackwell"
        /*0030*/ 	.string	"Cuda compilation tools, release 12.9, V12.9.86"
        /*0030*/ 	.string	"Build cuda_12.9.r12.9/compiler.36037853_0"
        /*0030*/ 	.string	"-v  -suppress-debug-info  -lineinfo  -arch sm_100a "



//--------------------- .note.nv.cuver            --------------------------
	.section	.note.nv.cuver,"",@"SHT_NOTE"
	.sectionflags	@"SHF_NOTE_NV_CUVER"
        /*0018*/ 	.short	0x0001
        /*001a*/ 	.short	0x0064
        /*001c*/ 	.short	0x0001
        /*001e*/ 	.short	0x0000
        /*0020*/ 	.short	0x0001
        /*0022*/ 	.short	0x0000


//--------------------- .nv.info                  --------------------------
	.section	.nv.info,"",@"SHT_CUDA_INFO"
	.align	4


	//----- nvinfo : EIATTR_REGCOUNT
	.align		4
        /*0000*/ 	.byte	0x04, 0x2f
        /*0002*/ 	.short	(.L_4 - .L_3)
	.align		4
.L_3:
        /*0004*/ 	.word	index@(matmul_kernel)
        /*0008*/ 	.word	0x0000006c


	//----- nvinfo : EIATTR_FRAME_SIZE
	.align		4
.L_4:
        /*000c*/ 	.byte	0x04, 0x11
        /*000e*/ 	.short	(.L_6 - .L_5)
	.align		4
.L_5:
        /*0010*/ 	.word	index@($__internal_2_$__cuda_sm10x_tcgen05_guardrail_trap_unallocated_columns_being_dealloced)
        /*0014*/ 	.word	0x00000000


	//----- nvinfo : EIATTR_FRAME_SIZE
	.align		4
.L_6:
        /*0018*/ 	.byte	0x04, 0x11
        /*001a*/ 	.short	(.L_8 - .L_7)
	.align		4
.L_7:
        /*001c*/ 	.word	index@($__internal_1_$__cuda_sm10x_tcgen05_guardrail_trap_phase_invalid_during_alloc)
        /*0020*/ 	.word	0x00000000


	//----- nvinfo : EIATTR_FRAME_SIZE
	.align		4
.L_8:
        /*0024*/ 	.byte	0x04, 0x11
        /*0026*/ 	.short	(.L_10 - .L_9)
	.align		4
.L_9:
        /*0028*/ 	.word	index@($__internal_0_$__cuda_sm10x_tcgen05_guardrail_trap_col_being_dealloced_not_returned_by_alloc)
        /*002c*/ 	.word	0x00000000


	//----- nvinfo : EIATTR_FRAME_SIZE
	.align		4
.L_10:
        /*0030*/ 	.byte	0x04, 0x11
        /*0032*/ 	.short	(.L_12 - .L_11)
	.align		4
.L_11:
        /*0034*/ 	.word	index@(matmul_kernel)
        /*0038*/ 	.word	0x00000000


	//----- nvinfo : EIATTR_MIN_STACK_SIZE
	.align		4
.L_12:
        /*003c*/ 	.byte	0x04, 0x12
        /*003e*/ 	.short	(.L_14 - .L_13)
	.align		4
.L_13:
        /*0040*/ 	.word	index@(matmul_kernel)
        /*0044*/ 	.word	0x00000000
.L_14:


//--------------------- .nv.info.matmul_kernel    --------------------------
	.section	.nv.info.matmul_kernel,"",@"SHT_CUDA_INFO"
	.sectionflags	@""
	.align	4


	//----- nvinfo : EIATTR_CUDA_API_VERSION
	.align		4
        /*0000*/ 	.byte	0x04, 0x37
        /*0002*/ 	.short	(.L_16 - .L_15)
.L_15:
        /*0004*/ 	.word	0x00000081


	//----- nvinfo : EIATTR_KPARAM_INFO
	.align		4
.L_16:
        /*0008*/ 	.byte	0x04, 0x17
        /*000a*/ 	.short	(.L_18 - .L_17)
.L_17:
        /*000c*/ 	.word	0x00000000
        /*0010*/ 	.short	0x000d
        /*0012*/ 	.short	0x0048
        /*0014*/ 	.byte	0x00, 0xf4, 0x21, 0x00


	//----- nvinfo : EIATTR_KPARAM_INFO
	.align		4
.L_18:
        /*0018*/ 	.byte	0x04, 0x17
        /*001a*/ 	.short	(.L_20 - .L_19)
.L_19:
        /*001c*/ 	.word	0x00000000
        /*0020*/ 	.short	0x000c
        /*0022*/ 	.short	0x0040
        /*0024*/ 	.byte	0x00, 0xf4, 0x21, 0x00


	//----- nvinfo : EIATTR_KPARAM_INFO
	.align		4
.L_20:
        /*0028*/ 	.byte	0x04, 0x17
        /*002a*/ 	.short	(.L_22 - .L_21)
.L_21:
        /*002c*/ 	.word	0x00000000
        /*0030*/ 	.short	0x000b
        /*0032*/ 	.short	0x0038
        /*0034*/ 	.byte	0x00, 0xf0, 0x11, 0x00


	//----- nvinfo : EIATTR_KPARAM_INFO
	.align		4
.L_22:
        /*0038*/ 	.byte	0x04, 0x17
        /*003a*/ 	.short	(.L_24 - .L_23)
.L_23:
        /*003c*/ 	.word	0x00000000
        /*0040*/ 	.short	0x000a
        /*0042*/ 	.short	0x0034
        /*0044*/ 	.byte	0x00, 0xf0, 0x11, 0x00


	//----- nvinfo : EIATTR_KPARAM_INFO
	.align		4
.L_24:
        /*0048*/ 	.byte	0x04, 0x17
        /*004a*/ 	.short	(.L_26 - .L_25)
.L_25:
        /*004c*/ 	.word	0x00000000
        /*0050*/ 	.short	0x0009
        /*0052*/ 	.short	0x0030
        /*0054*/ 	.byte	0x00, 0xf0, 0x11, 0x00


	//----- nvinfo : EIATTR_KPARAM_INFO
	.align		4
.L_26:
        /*0058*/ 	.byte	0x04, 0x17
        /*005a*/ 	.short	(.L_28 - .L_27)
.L_27:
        /*005c*/ 	.word	0x00000000
        /*0060*/ 	.short	0x0008
        /*0062*/ 	.short	0x002c
        /*0064*/ 	.byte	0x00, 0xf0, 0x11, 0x00


	//----- nvinfo : EIATTR_KPARAM_INFO
	.align		4
.L_28:
        /*0068*/ 	.byte	0x04, 0x17
        /*006a*/ 	.short	(.L_30 - .L_29)
.L_29:
        /*006c*/ 	.word	0x00000000
        /*0070*/ 	.short	0x0007
        /*0072*/ 	.short	0x0028
        /*0074*/ 	.byte	0x00, 0xf0, 0x11, 0x00


	//----- nvinfo : EIATTR_KPARAM_INFO
	.align		4
.L_30:
        /*0078*/ 	.byte	0x04, 0x17
        /*007a*/ 	.short	(.L_32 - .L_31)
.L_31:
        /*007c*/ 	.word	0x00000000
        /*0080*/ 	.short	0x0006
        /*0082*/ 	.short	0x0024
        /*0084*/ 	.byte	0x00, 0xf0, 0x11, 0x00


	//----- nvinfo : EIATTR_KPARAM_INFO
	.align		4
.L_32:
        /*0088*/ 	.byte	0x04, 0x17
        /*008a*/ 	.short	(.L_34 - .L_33)
.L_33:
        /*008c*/ 	.word	0x00000000
        /*0090*/ 	.short	0x0005
        /*0092*/ 	.short	0x0020
        /*0094*/ 	.byte	0x00, 0xf0, 0x11, 0x00


	//----- nvinfo : EIATTR_KPARAM_INFO
	.align		4
.L_34:
        /*0098*/ 	.byte	0x04, 0x17
        /*009a*/ 	.short	(.L_36 - .L_35)
.L_35:
        /*009c*/ 	.word	0x00000000
        /*00a0*/ 	.short	0x0004
        /*00a2*/ 	.short	0x001c
        /*00a4*/ 	.byte	0x00, 0xf0, 0x11, 0x00


	//----- nvinfo : EIATTR_KPARAM_INFO
	.align		4
.L_36:
        /*00a8*/ 	.byte	0x04, 0x17
        /*00aa*/ 	.short	(.L_38 - .L_37)
.L_37:
        /*00ac*/ 	.word	0x00000000
        /*00b0*/ 	.short	0x0003
        /*00b2*/ 	.short	0x0018
        /*00b4*/ 	.byte	0x00, 0xf0, 0x11, 0x00


	//----- nvinfo : EIATTR_KPARAM_INFO
	.align		4
.L_38:
        /*00b8*/ 	.byte	0x04, 0x17
        /*00ba*/ 	.short	(.L_40 - .L_39)
.L_39:
        /*00bc*/ 	.word	0x00000000
        /*00c0*/ 	.short	0x0002
        /*00c2*/ 	.short	0x0010
        /*00c4*/ 	.byte	0x00, 0xf4, 0x21, 0x00


	//----- nvinfo : EIATTR_KPARAM_INFO
	.align		4
.L_40:
        /*00c8*/ 	.byte	0x04, 0x17
        /*00ca*/ 	.short	(.L_42 - .L_41)
.L_41:
        /*00cc*/ 	.word	0x00000000
        /*00d0*/ 	.short	0x0001
        /*00d2*/ 	.short	0x0008
        /*00d4*/ 	.byte	0x00, 0xf4, 0x21, 0x00


	//----- nvinfo : EIATTR_KPARAM_INFO
	.align		4
.L_42:
        /*00d8*/ 	.byte	0x04, 0x17
        /*00da*/ 	.short	(.L_44 - .L_43)
.L_43:
        /*00dc*/ 	.word	0x00000000
        /*00e0*/ 	.short	0x0000
        /*00e2*/ 	.short	0x0000
        /*00e4*/ 	.byte	0x00, 0xf4, 0x21, 0x00


	//----- nvinfo : EIATTR_AT_ENTRY_FRAGMENTS
	.align		4
.L_44:
        /*00e8*/ 	.byte	0x04, 0x4f
        /*00ea*/ 	.short	(.L_46 - .L_45)


	//   ....[0]....
.L_45:
        /*00ec*/ 	.word	0x00000004


	//----- nvinfo : EIATTR_RESERVED_SMEM_USED
	.align		4
.L_46:
        /*00f0*/ 	.byte	0x01, 0x41
	.zero		2


	//----- nvinfo : EIATTR_SPARSE_MMA_MASK
	.align		4
        /*00f4*/ 	.byte	0x03, 0x50
        /*00f6*/ 	.short	0x0000


	//----- nvinfo : EIATTR_TCGEN05_1CTA_USED
	.align		4
        /*00f8*/ 	.byte	0x01, 0x51
	.zero		2


	//----- nvinfo : EIATTR_MAXREG_COUNT
	.align		4
        /*00fc*/ 	.byte	0x03, 0x1b
        /*00fe*/ 	.short	0x00ff


	//----- nvinfo : EIATTR_NUM_BARRIERS
	.align		4
        /*0100*/ 	.byte	0x02, 0x4c
        /*0102*/ 	.byte	0x01
	.zero		1


	//----- nvinfo : EIATTR_INT_WARP_WIDE_INSTR_OFFSETS
	.align		4
        /*0104*/ 	.byte	0x04, 0x31
        /*0106*/ 	.short	(.L_48 - .L_47)


	//   ....[0]....
.L_47:
        /*0108*/ 	.word	0x00001370


	//   ....[1]....
        /*010c*/ 	.word	0x00001380


	//   ....[2]....
        /*0110*/ 	.word	0x00002350


	//   ....[3]....
        /*0114*/ 	.word	0x000047e0


	//   ....[4]....
        /*0118*/ 	.word	0x00004830


	//----- nvinfo : EIATTR_COOP_GROUP_MASK_REGIDS
	.align		4
.L_48:
        /*011c*/ 	.byte	0x04, 0x29
        /*011e*/ 	.short	(.L_50 - .L_49)


	//   ....[0]....
.L_49:
        /*0120*/ 	.word	0xffffffff


	//   ....[1]....
        /*0124*/ 	.word	0xffffffff


	//   ....[2]....
        /*0128*/ 	.word	0xffffffff


	//   ....[3]....
        /*012c*/ 	.word	0xffffffff


	//----- nvinfo : EIATTR_COOP_GROUP_INSTR_OFFSETS
	.align		4
.L_50:
        /*0130*/ 	.byte	0x04, 0x28
        /*0132*/ 	.short	(.L_52 - .L_51)


	//   ....[0]....
.L_51:
        /*0134*/ 	.word	0x00000070


	//   ....[1]....
        /*0138*/ 	.word	0x00000320


	//   ....[2]....
        /*013c*/ 	.word	0x00004680


	//   ....[3]....
        /*0140*/ 	.word	0x000048e0


	//----- nvinfo : EIATTR_VRC_CTA_INIT_COUNT
	.align		4
.L_52:
        /*0144*/ 	.byte	0x02, 0x4a
        /*0146*/ 	.byte	0x80
	.zero		1


	//----- nvinfo : EIATTR_MBARRIER_INSTR_OFFSETS
	.align		4
        /*0148*/ 	.byte	0x04, 0x39
        /*014a*/ 	.short	(.L_54 - .L_53)


	//   ....[0]....
.L_53:
        /*014c*/ 	.word	0x000014a0
        /*0150*/ 	.word	0x000000ff
        /*0154*/ 	.word	0x00000000
        /*0158*/ 	.short	0x0100
        /*015a*/ 	.byte	0x0d
	.zero		1


	//   ....[1]....
        /*015c*/ 	.word	0x000023b0
        /*0160*/ 	.word	0x000000ff
        /*0164*/ 	.word	0x00000808
        /*0168*/ 	.short	0x0100
        /*016a*/ 	.byte	0x0b
	.zero		1


	//   ....[2]....
        /*016c*/ 	.word	0x00003950
        /*0170*/ 	.word	0x000000ff
        /*0174*/ 	.word	0x00000000
        /*0178*/ 	.short	0x010a
        /*017a*/ 	.byte	0x0d
	.zero		1


	//   ....[3]....
        /*017c*/ 	.word	0x00003e70
        /*0180*/ 	.word	0x000000ff
        /*0184*/ 	.word	0x00000000
        /*0188*/ 	.short	0x010a
        /*018a*/ 	.byte	0x0d
	.zero		1


	//   ....[4]....
        /*018c*/ 	.word	0x00003f80
        /*0190*/ 	.word	0x000000ff
        /*0194*/ 	.word	0x00000800
        /*0198*/ 	.short	0x0108
        /*019a*/ 	.byte	0x0b
	.zero		1


	//   ....[5]....
        /*019c*/ 	.word	0x00003fd0
        /*01a0*/ 	.word	0x000000ff
        /*01a4*/ 	.word	0x00000808
        /*01a8*/ 	.short	0x0108
        /*01aa*/ 	.byte	0x0b
	.zero		1


	//   ....[6]....
        /*01ac*/ 	.word	0x00004900
        /*01b0*/ 	.word	0x000000ff
        /*01b4*/ 	.word	0x00000000
        /*01b8*/ 	.short	0x010a
        /*01ba*/ 	.byte	0x0d
	.zero		1


	//   ....[7]....
        /*01bc*/ 	.word	0x00004930
        /*01c0*/ 	.word	0x000000ff
        /*01c4*/ 	.word	0x00000000
        /*01c8*/ 	.short	0x010a
        /*01ca*/ 	.byte	0x0d
	.zero		1


	//----- nvinfo : EIATTR_NUM_MBARRIERS
	.align		4
.L_54:
        /*01cc*/ 	.byte	0x03, 0x38
        /*01ce*/ 	.short	0x0002


	//----- nvinfo : EIATTR_EXIT_INSTR_OFFSETS
	.align		4
        /*01d0*/ 	.byte	0x04, 0x1c
        /*01d2*/ 	.short	(.L_56 - .L_55)


	//   ....[0]....
.L_55:
        /*01d4*/ 	.word	0x000048f0


	//----- nvinfo : EIATTR_REQNTID
	.align		4
.L_56:
        /*01d8*/ 	.byte	0x04, 0x10
        /*01da*/ 	.short	(.L_58 - .L_57)
.L_57:
        /*01dc*/ 	.word	0x00000080
        /*01e0*/ 	.word	0x00000001
        /*01e4*/ 	.word	0x00000001


	//----- nvinfo : EIATTR_CRS_STACK_SIZE
	.align		4
.L_58:
        /*01e8*/ 	.byte	0x04, 0x1e
        /*01ea*/ 	.short	(.L_60 - .L_59)
.L_59:
        /*01ec*/ 	.word	0x00000000


	//----- nvinfo : EIATTR_CBANK_PARAM_SIZE
	.align		4
.L_60:
        /*01f0*/ 	.byte	0x03, 0x19
        /*01f2*/ 	.short	0x0050


	//----- nvinfo : EIATTR_PARAM_CBANK
	.align		4
        /*01f4*/ 	.byte	0x04, 0x0a
        /*01f6*/ 	.short	(.L_62 - .L_61)
	.align		4
.L_61:
        /*01f8*/ 	.word	index@(.nv.constant0.matmul_kernel)
        /*01fc*/ 	.short	0x0380
        /*01fe*/ 	.short	0x0050


	//----- nvinfo : EIATTR_SW_WAR
	.align		4
.L_62:
        /*0200*/ 	.byte	0x04, 0x36
        /*0202*/ 	.short	(.L_64 - .L_63)
.L_63:
        /*0204*/ 	.word	0x00000008
.L_64:


//--------------------- .nv.compat                --------------------------
	.section	.nv.compat,"",@"SHT_CUDA_COMPAT_INFO"
	.align	4
        /*0000*/ 	.byte	0x02, 0x02, 0x02, 0x00, 0x02, 0x05, 0x05, 0x00, 0x02, 0x03, 0x00, 0x00, 0x02, 0x06, 0x01, 0x00


//--------------------- .nv.callgraph             --------------------------
	.section	.nv.callgraph,"",@"SHT_CUDA_CALLGRAPH"
	.align	4
	.sectionentsize	8
	.align		4
        /*0000*/ 	.word	0x00000000
	.align		4
        /*0004*/ 	.word	0xffffffff
	.align		4
        /*0008*/ 	.word	0x00000000
	.align		4
        /*000c*/ 	.word	0xfffffffe
	.align		4
        /*0010*/ 	.word	0x00000000
	.align		4
        /*0014*/ 	.word	0xfffffffd
	.align		4
        /*0018*/ 	.word	0x00000000
	.align		4
        /*001c*/ 	.word	0xfffffffc


//--------------------- .text.matmul_kernel       --------------------------
	.section	.text.matmul_kernel,"ax",@progbits
	.align	128
        .global         matmul_kernel
        .type           matmul_kernel,@function
        .size           matmul_kernel,(.L_x_21 - matmul_kernel)
        .other          matmul_kernel,@"STO_CUDA_ENTRY STV_DEFAULT"
matmul_kernel:
.text.matmul_kernel:
[----:B------:R-:W0:Y:S01]  /*0000*/  LDC R1, c[0x0][0x37c] ;  /* 0x0000df00ff017b82 */ /* 0x000e220000000800 */
[----:B------:R-:W1:Y:S01]  /*0010*/  S2R R3, SR_TID.X ;  /* 0x0000000000037919 */ /* 0x000e620000002100 */
[----:B------:R-:W2:Y:S01]  /*0020*/  LDCU.64 UR24, c[0x0][0x358] ;  /* 0x00006b00ff1877ac */ /* 0x000ea20008000a00 */
[----:B-1----:R-:W-:-:S13]  /*0030*/  ISETP.GE.U32.AND P0, PT, R3, 0x20, PT ;  /* 0x000000200300780c */ /* 0x002fda0003f06070 */
[----:B------:R-:W-:Y:S02]  /*0040*/  VOTEU.ANY UP0, P0 ;  /* 0x0000000000ff7886 */ /* 0x000fe40000000100 */
[----:B0-2---:R-:W-:Y:S05]  /*0050*/  BRA.U UP0, `(.L_x_0) ;  /* 0x0000000100b47547 */ /* 0x005fea000b800000 */
[----:B------:R-:W0:Y:S01]  /*0060*/  S2UR UR6, SR_CgaCtaId ;  /* 0x00000000000679c3 */ /* 0x000e220000008800 */
[----:B------:R-:W-:Y:S01]  /*0070*/  NOP ;  /* 0x0000000000007918 */ /* 0x000fe20000000000 */
[----:B------:R-:W-:Y:S02]  /*0080*/  UMOV UR4, 0x40 ;  /* 0x0000004000047882 */ /* 0x000fe40000000000 */
[----:B0-----:R-:W-:-:S09]  /*0090*/  ULEA UR4, UR6, UR4, 0x18 ;  /* 0x0000000406047291 */ /* 0x001fd2000f8ec0ff */
[----:B------:R-:W0:Y:S01]  /*00a0*/  LDS.U8 R0, [UR4] ;  /* 0x00000004ff007984 */ /* 0x000e220008000000 */
[----:B------:R-:W-:Y:S02]  /*00b0*/  UMOV UR4, 0x400 ;  /* 0x0000040000047882 */ /* 0x000fe40000000000 */
[----:B------:R-:W-:Y:S01]  /*00c0*/  ULEA UR4, UR6, UR4, 0x18 ;  /* 0x0000000406047291 */ /* 0x000fe2000f8ec0ff */
[----:B0-----:R-:W-:-:S13]  /*00d0*/  ISETP.NE.AND P0, PT, R0, RZ, PT ;  /* 0x000000ff0000720c */ /* 0x001fda0003f05270 */
[----:B------:R-:W-:Y:S05]  /*00e0*/  @P0 BRA `(.L_x_1) ;  /* 0x0000000000780947 */ /* 0x000fea0003800000 */
[----:B------:R-:W-:-:S13]  /*00f0*/  ELECT P0, URZ, PT ;  /* 0x0000000000ff782f */ /* 0x000fda0003800000 */
[----:B------:R-:W-:Y:S05]  /*0100*/  @!P0 BRA `(.L_x_2) ;  /* 0x0000000000808947 */ /* 0x000fea0003800000 */
[----:B------:R-:W-:Y:S01]  /*0110*/  UMOV UR5, 0x1 ;  /* 0x0000000100057882 */ /* 0x000fe20000000000 */
[----:B------:R-:W-:-:S04]  /*0120*/  IMAD.MOV.U32 R5, RZ, RZ, 0x1 ;  /* 0x00000001ff057424 */ /* 0x000fc800078e00ff */
[----:B------:R-:W-:Y:S04]  /*0130*/  DEPBAR.LE SB0, 0x36 ;  /* 0x00008d800000791a */ /* 0x000fe80000000000 */
[----:B------:R-:W0:Y:S02]  /*0140*/  UTCATOMSWS.FIND_AND_SET.ALIGN UP1, UR5, UR5 ;  /* 0x00000005000575e3 */ /* 0x000e240008020800 */
[----:B0-----:R-:W-:-:S04]  /*0150*/  PLOP3.LUT P0, PT, PT, PT, UP1, 0x80, 0x8 ;  /* 0x000000000008781c */ /* 0x001fc80003f0f018 */
[----:B------:R-:W-:-:S04]  /*0160*/  SEL R0, RZ, 0xffffffff, !P0 ;  /* 0xffffffffff007807 */ /* 0x000fc80004000000 */
[----:B------:R-:W-:Y:S01]  /*0170*/  ISETP.NE.AND P0, PT, R0, RZ, PT ;  /* 0x000000ff0000720c */ /* 0x000fe20003f05270 */
[----:B------:R-:W-:-:S12]  /*0180*/  IMAD.U32 R0, RZ, RZ, UR5 ;  /* 0x00000005ff007e24 */ /* 0x000fd8000f8e00ff */
[----:B------:R-:W-:Y:S05]  /*0190*/  @P0 BRA `(.L_x_3) ;  /* 0x0000000000240947 */ /* 0x000fea0003800000 */
.L_x_4:
[----:B------:R-:W-:Y:S05]  /*01a0*/  NANOSLEEP 0x64 ;  /* 0x000000640000795d */ /* 0x000fea0003800000 */
[----:B------:R-:W-:-:S05]  /*01b0*/  UMOV UR5, 0x1 ;  /* 0x0000000100057882 */ /* 0x000fca0000000000 */
[----:B------:R-:W-:Y:S04]  /*01c0*/  DEPBAR.LE SB0, 0x36 ;  /* 0x00008d800000791a */ /* 0x000fe80000000000 */
[----:B------:R-:W0:Y:S02]  /*01d0*/  UTCATOMSWS.FIND_AND_SET.ALIGN UP1, UR5, UR5 ;  /* 0x00000005000575e3 */ /* 0x000e240008020800 */
[----:B0-----:R-:W-:-:S04]  /*01e0*/  PLOP3.LUT P0, PT, PT, PT, UP1, 0x80, 0x8 ;  /* 0x000000000008781c */ /* 0x001fc80003f0f018 */
[----:B------:R-:W-:-:S04]  /*01f0*/  SEL R0, RZ, 0xffffffff, !P0 ;  /* 0xffffffffff007807 */ /* 0x000fc80004000000 */
[----:B------:R-:W-:Y:S01]  /*0200*/  ISETP.NE.AND P0, PT, R0, RZ, PT ;  /* 0x000000ff0000720c */ /* 0x000fe20003f05270 */
[----:B------:R-:W-:-:S12]  /*0210*/  IMAD.U32 R0, RZ, RZ, UR5 ;  /* 0x00000005ff007e24 */ /* 0x000fd8000f8e00ff */
[----:B------:R-:W-:Y:S05]  /*0220*/  @!P0 BRA `(.L_x_4) ;  /* 0xfffffffc00dc8947 */ /* 0x000fea000383ffff */
.L_x_3:
[C---:B------:R-:W-:Y:S01]  /*0230*/  VIADD R4, R0.reuse, 0x10 ;  /* 0x0000001000047836 */ /* 0x040fe20000000000 */
[----:B------:R-:W-:Y:S01]  /*0240*/  UMOV UR5, 0x50 ;  /* 0x0000005000057882 */ /* 0x000fe20000000000 */
[C---:B------:R-:W-:Y:S01]  /*0250*/  SHF.L.U32 R2, R5.reuse, R0, RZ ;  /* 0x0000000005027219 */ /* 0x040fe200000006ff */
[----:B------:R-:W-:Y:S01]  /*0260*/  ULEA UR5, UR6, UR5, 0x18 ;  /* 0x0000000506057291 */ /* 0x000fe2000f8ec0ff */
[----:B------:R-:W-:Y:S01]  /*0270*/  IMAD.SHL.U32 R0, R0, 0x20, RZ ;  /* 0x0000002000007824 */ /* 0x000fe200078e00ff */
[----:B------:R-:W-:-:S04]  /*0280*/  SHF.L.U32 R5, R5, R4, RZ ;  /* 0x0000000405057219 */ /* 0x000fc800000006ff */
[----:B------:R-:W-:-:S05]  /*0290*/  LOP3.LUT R2, R5, R2, RZ, 0xfc, !PT ;  /* 0x0000000205027212 */ /* 0x000fca00078efcff */
[----:B------:R0:W-:Y:S04]  /*02a0*/  ATOMS.OR RZ, [UR5], R2 ;  /* 0x00000002ffff798c */ /* 0x0001e8000b000005 */
[----:B------:R0:W-:Y:S01]  /*02b0*/  STS [UR4], R0 ;  /* 0x00000000ff007988 */ /* 0x0001e20008000804 */
[----:B------:R-:W-:Y:S05]  /*02c0*/  BRA `(.L_x_2) ;  /* 0x0000000000107947 */ /* 0x000fea0003800000 */
.L_x_1:
[----:B------:R-:W-:Y:S01]  /*02d0*/  IMAD.MOV.U32 R0, RZ, RZ, -0x1 ;  /* 0xffffffffff007424 */ /* 0x000fe200078e00ff */
[----:B------:R-:W-:-:S04]  /*02e0*/  MOV R4, 0x310 ;  /* 0x0000031000047802 */ /* 0x000fc80000000f00 */
[----:B------:R0:W-:Y:S03]  /*02f0*/  STS [UR4], R0 ;  /* 0x00000000ff007988 */ /* 0x0001e60008000804 */
[----:B0-----:R-:W-:Y:S05]  /*0300*/  CALL.REL.NOINC `($__internal_1_$__cuda_sm10x_tcgen05_guardrail_trap_phase_invalid_during_alloc) ;  /* 0x0000004400a07944 */ /* 0x001fea0003c00000 */
.L_x_2:
[----:B------:R-:W-:Y:S05]  /*0310*/  WARPSYNC.ALL ;  /* 0x0000000000007948 */ /* 0x000fea0003800000 */
[----:B------:R-:W-:Y:S01]  /*0320*/  NOP ;  /* 0x0000000000007918 */ /* 0x000fe20000000000 */
.L_x_0:
[----:B------:R-:W1:Y:S01]  /*0330*/  LDC.64 R14, c[0x0][0x398] ;  /* 0x0000e600ff0e7b82 */ /* 0x000e620000000a00 */
[----:B------:R-:W2:Y:S01]  /*0340*/  S2R R7, SR_CTAID.X ;  /* 0x0000000000077919 */ /* 0x000ea20000002500 */
[----:B------:R-:W-:Y:S01]  /*0350*/  UMOV UR11, 0x400 ;  /* 0x00000400000b7882 */ /* 0x000fe20000000000 */
[----:B------:R-:W3:Y:S01]  /*0360*/  LDCU.128 UR16, c[0x0][0x380] ;  /* 0x00007000ff1077ac */ /* 0x000ee20008000c00 */
[----:B------:R-:W-:-:S04]  /*0370*/  UMOV UR7, 0x1 ;  /* 0x0000000100077882 */ /* 0x000fc80000000000 */
[----:B------:R-:W4:Y:S08]  /*0380*/  S2UR UR5, SR_CgaCtaId ;  /* 0x00000000000579c3 */ /* 0x000f300000008800 */
[----:B------:R-:W5:Y:S01]  /*0390*/  LDC.64 R36, c[0x0][0x3a8] ;  /* 0x0000ea00ff247b82 */ /* 0x000f620000000a00 */
[----:B01----:R-:W-:Y:S01]  /*03a0*/  VIADD R0, R15, 0xf ;  /* 0x0000000f0f007836 */ /* 0x003fe20000000000 */
[----:B------:R-:W-:-:S02]  /*03b0*/  IABS R17, R14 ;  /* 0x0000000e00117213 */ /* 0x000fc40000000000 */
[----:B------:R-:W-:Y:S02]  /*03c0*/  IABS R16, R15 ;  /* 0x0000000f00107213 */ /* 0x000fe40000000000 */
[----:B------:R-:W-:Y:S01]  /*03d0*/  SHF.R.S32.HI R5, RZ, 0x1f, R0 ;  /* 0x0000001fff057819 */ /* 0x000fe20000011400 */
[----:B----4-:R-:W-:-:S03]  /*03e0*/  ULEA UR11, UR5, UR11, 0x18 ;  /* 0x0000000b050b7291 */ /* 0x010fc6000f8ec0ff */
[----:B------:R-:W-:Y:S01]  /*03f0*/  LEA.HI R5, R5, R0, RZ, 0x4 ;  /* 0x0000000005057211 */ /* 0x000fe200078f20ff */
[----:B------:R-:W-:Y:S01]  /*0400*/  BAR.SYNC.DEFER_BLOCKING 0x0 ;  /* 0x0000000000007b1d */ /* 0x000fe20000010000 */
[----:B--2---:R-:W-:Y:S01]  /*0410*/  IABS R8, R7 ;  /* 0x0000000700087213 */ /* 0x004fe20000000000 */
[----:B------:R-:W-:Y:S01]  /*0420*/  UIADD3 UR13, UPT, UPT, UR11, 0x800, URZ ;  /* 0x000008000b0d7890 */ /* 0x000fe2000fffe0ff */
[----:B------:R-:W-:-:S05]  /*0430*/  SHF.R.S32.HI R5, RZ, 0x4, R5 ;  /* 0x00000004ff057819 */ /* 0x000fca0000011405 */
[----:B------:R-:W-:-:S05]  /*0440*/  IMAD.SHL.U32 R2, R5, 0x8, RZ ;  /* 0x0000000805027824 */ /* 0x000fca00078e00ff */
[-C--:B------:R-:W-:Y:S02]  /*0450*/  IABS R9, R2.reuse ;  /* 0x0000000200097213 */ /* 0x080fe40000000000 */
[----:B------:R-:W-:Y:S02]  /*0460*/  IABS R10, R2 ;  /* 0x00000002000a7213 */ /* 0x000fe40000000000 */
[----:B------:R-:W0:Y:S01]  /*0470*/  I2F.RP R0, R9 ;  /* 0x0000000900007306 */ /* 0x000e220000209400 */
[----:B------:R-:W1:Y:S07]  /*0480*/  LDS R25, [UR11] ;  /* 0x0000000bff197984 */ /* 0x000e6e0008000800 */
[----:B0-----:R-:W0:Y:S02]  /*0490*/  MUFU.RCP R0, R0 ;  /* 0x0000000000007308 */ /* 0x001e240000001000 */
[----:B0-----:R-:W-:-:S02]  /*04a0*/  VIADD R4, R0, 0xffffffe ;  /* 0x0ffffffe00047836 */ /* 0x001fc40000000000 */
[----:B------:R-:W-:-:S04]  /*04b0*/  IMAD.MOV R0, RZ, RZ, -R10 ;  /* 0x000000ffff007224 */ /* 0x000fc800078e0a0a */
[----:B------:R0:W2:Y:S02]  /*04c0*/  F2I.FTZ.U32.TRUNC.NTZ R5, R4 ;  /* 0x0000000400057305 */ /* 0x0000a4000021f000 */
[----:B0-----:R-:W-:Y:S01]  /*04d0*/  IMAD.MOV.U32 R4, RZ, RZ, RZ ;  /* 0x000000ffff047224 */ /* 0x001fe200078e00ff */
[----:B-1----:R-:W-:Y:S01]  /*04e0*/  R2UR UR10, R25 ;  /* 0x00000000190a72ca */ /* 0x002fe200000e0000 */
[----:B--2---:R-:W-:-:S04]  /*04f0*/  IMAD.MOV R6, RZ, RZ, -R5 ;  /* 0x000000ffff067224 */ /* 0x004fc800078e0a05 */
[----:B------:R-:W-:Y:S02]  /*0500*/  IMAD R11, R6, R9, RZ ;  /* 0x00000009060b7224 */ /* 0x000fe400078e02ff */
[----:B------:R-:W-:Y:S02]  /*0510*/  IMAD.MOV.U32 R6, RZ, RZ, R8 ;  /* 0x000000ffff067224 */ /* 0x000fe400078e0008 */
[----:B------:R-:W-:Y:S01]  /*0520*/  IMAD.HI.U32 R5, R5, R11, R4 ;  /* 0x0000000b05057227 */ /* 0x000fe200078e0004 */
[----:B------:R-:W0:Y:S05]  /*0530*/  I2F.RP R8, R16 ;  /* 0x0000001000087306 */ /* 0x000e2a0000209400 */
[----:B------:R-:W-:-:S04]  /*0540*/  IMAD.HI.U32 R5, R5, R6, RZ ;  /* 0x0000000605057227 */ /* 0x000fc800078e00ff */
[----:B------:R-:W-:Y:S01]  /*0550*/  IMAD R0, R5, R0, R6 ;  /* 0x0000000005007224 */ /* 0x000fe200078e0206 */
[----:B------:R-:W-:Y:S04]  /*0560*/  BAR.SYNC.DEFER_BLOCKING 0x0 ;  /* 0x0000000000007b1d */ /* 0x000fe80000010000 */
[----:B------:R-:W-:Y:S02]  /*0570*/  ISETP.GT.U32.AND P1, PT, R9, R0, PT ;  /* 0x000000000900720c */ /* 0x000fe40003f24070 */
[----:B0-----:R-:W-:Y:S11]  /*0580*/  MUFU.RCP R8, R8 ;  /* 0x0000000800087308 */ /* 0x001ff60000001000 */
[----:B------:R-:W-:-:S02]  /*0590*/  @!P1 IMAD.IADD R0, R0, 0x1, -R9 ;  /* 0x0000000100009824 */ /* 0x000fc400078e0a09 */
[----:B------:R-:W-:Y:S01]  /*05a0*/  @!P1 VIADD R5, R5, 0x1 ;  /* 0x0000000105059836 */ /* 0x000fe20000000000 */
[----:B------:R-:W-:Y:S02]  /*05b0*/  ISETP.NE.AND P1, PT, R2, RZ, PT ;  /* 0x000000ff0200720c */ /* 0x000fe40003f25270 */
[----:B------:R-:W-:Y:S02]  /*05c0*/  ISETP.GE.U32.AND P0, PT, R0, R9, PT ;  /* 0x000000090000720c */ /* 0x000fe40003f06070 */
[----:B------:R-:W-:-:S04]  /*05d0*/  LOP3.LUT R0, R7, R2, RZ, 0x3c, !PT ;  /* 0x0000000207007212 */ /* 0x000fc800078e3cff */
[----:B------:R-:W-:Y:S01]  /*05e0*/  ISETP.GE.AND P2, PT, R0, RZ, PT ;  /* 0x000000ff0000720c */ /* 0x000fe20003f46270 */
[----:B------:R-:W-:-:S06]  /*05f0*/  VIADD R0, R14, 0x7f ;  /* 0x0000007f0e007836 */ /* 0x000fcc0000000000 */
[----:B------:R-:W-:-:S04]  /*0600*/  @P0 VIADD R5, R5, 0x1 ;  /* 0x0000000105050836 */ /* 0x000fc80000000000 */
[----:B------:R-:W-:Y:S01]  /*0610*/  IMAD.MOV.U32 R4, RZ, RZ, R5 ;  /* 0x000000ffff047224 */ /* 0x000fe200078e0005 */
[----:B------:R-:W-:-:S03]  /*0620*/  SHF.R.S32.HI R5, RZ, 0x1f, R0 ;  /* 0x0000001fff057819 */ /* 0x000fc60000011400 */
[----:B------:R-:W-:Y:S01]  /*0630*/  @!P2 IMAD.MOV R4, RZ, RZ, -R4 ;  /* 0x000000ffff04a224 */ /* 0x000fe200078e0a04 */
[----:B------:R-:W-:Y:S02]  /*0640*/  @!P1 LOP3.LUT R4, RZ, R2, RZ, 0x33, !PT ;  /* 0x00000002ff049212 */ /* 0x000fe400078e33ff */
[----:B------:R-:W-:-:S03]  /*0650*/  LEA.HI R5, R5, R0, RZ, 0x7 ;  /* 0x0000000005057211 */ /* 0x000fc600078f38ff */
[----:B------:R-:W-:Y:S02]  /*0660*/  IMAD.SHL.U32 R10, R4, 0x8, RZ ;  /* 0x00000008040a7824 */ /* 0x000fe400078e00ff */
[----:B------:R-:W-:-:S03]  /*0670*/  IMAD.MOV R4, RZ, RZ, -R4 ;  /* 0x000000ffff047224 */ /* 0x000fc600078e0a04 */
[----:B------:R-:W-:Y:S01]  /*0680*/  LEA.HI.SX32 R5, R5, -R10, 0x19 ;  /* 0x8000000a05057211 */ /* 0x000fe200078fcaff */
[----:B------:R-:W-:Y:S02]  /*0690*/  IMAD R12, R2, R4, R7 ;  /* 0x00000004020c7224 */ /* 0x000fe400078e0207 */
[----:B------:R-:W0:Y:S01]  /*06a0*/  I2F.RP R2, R17 ;  /* 0x0000001100027306 */ /* 0x000e220000209400 */
[----:B------:R-:W-:Y:S01]  /*06b0*/  VIMNMX R11, PT, PT, R5, 0x8, PT ;  /* 0x00000008050b7848 */ /* 0x000fe20003fe0100 */
[----:B------:R-:W-:-:S03]  /*06c0*/  IMAD.MOV.U32 R4, RZ, RZ, RZ ;  /* 0x000000ffff047224 */ /* 0x000fc600078e00ff */
[----:B------:R-:W-:-:S04]  /*06d0*/  IABS R9, R11 ;  /* 0x0000000b00097213 */ /* 0x000fc80000000000 */
[----:B------:R-:W1:Y:S08]  /*06e0*/  I2F.RP R0, R9 ;  /* 0x0000000900007306 */ /* 0x000e700000209400 */
[----:B0-----:R-:W-:Y:S08]  /*06f0*/  MUFU.RCP R2, R2 ;  /* 0x0000000200027308 */ /* 0x001ff00000001000 */
[----:B-1----:R-:W0:Y:S02]  /*0700*/  MUFU.RCP R0, R0 ;  /* 0x0000000000007308 */ /* 0x002e240000001000 */
[----:B0-----:R-:W-:Y:S01]  /*0710*/  VIADD R5, R0, 0xffffffe ;  /* 0x0ffffffe00057836 */ /* 0x001fe20000000000 */
[----:B------:R-:W-:-:S05]  /*0720*/  IABS R0, R12 ;  /* 0x0000000c00007213 */ /* 0x000fca0000000000 */
[----:B------:R-:W0:Y:S02]  /*0730*/  F2I.FTZ.U32.TRUNC.NTZ R5, R5 ;  /* 0x0000000500057305 */ /* 0x000e24000021f000 */
[----:B0-----:R-:W-:-:S04]  /*0740*/  IMAD.MOV R6, RZ, RZ, -R5 ;  /* 0x000000ffff067224 */ /* 0x001fc800078e0a05 */
[----:B------:R-:W-:Y:S01]  /*0750*/  IMAD R7, R6, R9, RZ ;  /* 0x0000000906077224 */ /* 0x000fe200078e02ff */
[----:B------:R-:W-:-:S03]  /*0760*/  IABS R6, R11 ;  /* 0x0000000b00067213 */ /* 0x000fc60000000000 */
[----:B------:R-:W-:-:S04]  /*0770*/  IMAD.HI.U32 R4, R5, R7, R4 ;  /* 0x0000000705047227 */ /* 0x000fc800078e0004 */
[----:B------:R-:W-:Y:S02]  /*0780*/  IMAD.MOV.U32 R5, RZ, RZ, R0 ;  /* 0x000000ffff057224 */ /* 0x000fe400078e0000 */
[----:B------:R-:W-:Y:S02]  /*0790*/  IMAD.MOV R0, RZ, RZ, -R6 ;  /* 0x000000ffff007224 */ /* 0x000fe400078e0a06 */
[----:B------:R-:W-:-:S04]  /*07a0*/  IMAD.HI.U32 R4, R4, R5, RZ ;  /* 0x0000000504047227 */ /* 0x000fc800078e00ff */
[----:B------:R-:W-:Y:S02]  /*07b0*/  IMAD R0, R4, R0, R5 ;  /* 0x0000000004007224 */ /* 0x000fe400078e0205 */
[----:B------:R-:W-:Y:S02]  /*07c0*/  VIADD R5, R2, 0xffffffe ;  /* 0x0ffffffe02057836 */ /* 0x000fe40000000000 */
[----:B------:R-:W-:Y:S01]  /*07d0*/  VIADD R6, R8, 0xffffffe ;  /* 0x0ffffffe08067836 */ /* 0x000fe20000000000 */
[----:B------:R-:W-:-:S03]  /*07e0*/  ISETP.GT.U32.AND P1, PT, R9, R0, PT ;  /* 0x000000000900720c */ /* 0x000fc60003f24070 */
[----:B------:R-:W0:Y:S08]  /*07f0*/  F2I.FTZ.U32.TRUNC.NTZ R5, R5 ;  /* 0x0000000500057305 */ /* 0x000e30000021f000 */
[----:B------:R1:W2:Y:S02]  /*0800*/  F2I.FTZ.U32.TRUNC.NTZ R7, R6 ;  /* 0x0000000600077305 */ /* 0x0002a4000021f000 */
[----:B------:R-:W-:-:S02]  /*0810*/  @!P1 IMAD.IADD R0, R0, 0x1, -R9 ;  /* 0x0000000100009824 */ /* 0x000fc400078e0a09 */
[----:B------:R-:W-:Y:S01]  /*0820*/  @!P1 VIADD R4, R4, 0x1 ;  /* 0x0000000104049836 */ /* 0x000fe20000000000 */
[----:B------:R-:W-:Y:S02]  /*0830*/  ISETP.NE.AND P1, PT, R11, RZ, PT ;  /* 0x000000ff0b00720c */ /* 0x000fe40003f25270 */
[----:B------:R-:W-:Y:S01]  /*0840*/  ISETP.GE.U32.AND P0, PT, R0, R9, PT ;  /* 0x000000090000720c */ /* 0x000fe20003f06070 */
[----:B0-----:R-:W-:Y:S01]  /*0850*/  IMAD.MOV R2, RZ, RZ, -R5 ;  /* 0x000000ffff027224 */ /* 0x001fe200078e0a05 */
[----:B------:R-:W-:Y:S01]  /*0860*/  LOP3.LUT R0, R12, R11, RZ, 0x3c, !PT ;  /* 0x0000000b0c007212 */ /* 0x000fe200078e3cff */
[----:B-1----:R-:W-:Y:S02]  /*0870*/  IMAD.MOV.U32 R6, RZ, RZ, RZ ;  /* 0x000000ffff067224 */ /* 0x002fe400078e00ff */
[----:B------:R-:W-:Y:S01]  /*0880*/  IMAD R9, R2, R17, RZ ;  /* 0x0000001102097224 */ /* 0x000fe200078e02ff */
[----:B------:R-:W-:Y:S01]  /*0890*/  ISETP.GE.AND P2, PT, R0, RZ, PT ;  /* 0x000000ff0000720c */ /* 0x000fe20003f46270 */
[----:B--2---:R-:W-:-:S06]  /*08a0*/  IMAD.MOV R8, RZ, RZ, -R7 ;  /* 0x000000ffff087224 */ /* 0x004fcc00078e0a07 */
[----:B------:R-:W-:-:S04]  /*08b0*/  @P0 VIADD R4, R4, 0x1 ;  /* 0x0000000104040836 */ /* 0x000fc80000000000 */
[----:B------:R-:W-:Y:S02]  /*08c0*/  IMAD.MOV.U32 R0, RZ, RZ, R4 ;  /* 0x000000ffff007224 */ /* 0x000fe400078e0004 */
[----:B------:R-:W-:Y:S02]  /*08d0*/  IMAD.MOV.U32 R4, RZ, RZ, RZ ;  /* 0x000000ffff047224 */ /* 0x000fe400078e00ff */
[----:B------:R-:W-:Y:S01]  /*08e0*/  @!P2 IMAD.MOV R0, RZ, RZ, -R0 ;  /* 0x000000ffff00a224 */ /* 0x000fe200078e0a00 */
[----:B------:R-:W-:Y:S01]  /*08f0*/  @!P1 LOP3.LUT R0, RZ, R11, RZ, 0x33, !PT ;  /* 0x0000000bff009212 */ /* 0x000fe200078e33ff */
[----:B------:R-:W-:Y:S01]  /*0900*/  IMAD.HI.U32 R4, R5, R9, R4 ;  /* 0x0000000905047227 */ /* 0x000fe200078e0004 */
[----:B------:R-:W-:-:S03]  /*0910*/  SHF.R.U32.HI R5, RZ, 0x5, R3 ;  /* 0x00000005ff057819 */ /* 0x000fc60000011603 */
[----:B------:R-:W-:Y:S01]  /*0920*/  IMAD.MOV R2, RZ, RZ, -R0 ;  /* 0x000000ffff027224 */ /* 0x000fe200078e0a00 */
[----:B------:R-:W-:Y:S01]  /*0930*/  SGXT.U32 R5, R5, 0x2 ;  /* 0x000000020505781a */ /* 0x000fe20000000000 */
[----:B------:R-:W-:Y:S02]  /*0940*/  IMAD.MOV.U32 R9, RZ, RZ, R8 ;  /* 0x000000ffff097224 */ /* 0x000fe400078e0008 */
[----:B------:R-:W-:Y:S02]  /*0950*/  IMAD.SHL.U32 R0, R0, 0x10, RZ ;  /* 0x0000001000007824 */ /* 0x000fe400078e00ff */
[----:B------:R-:W-:Y:S02]  /*0960*/  IMAD R9, R9, R16, RZ ;  /* 0x0000001009097224 */ /* 0x000fe400078e02ff */
[----:B------:R-:W-:Y:S01]  /*0970*/  IMAD R2, R11, R2, R12 ;  /* 0x000000020b027224 */ /* 0x000fe200078e020c */
[----:B------:R-:W-:Y:S01]  /*0980*/  LOP3.LUT R8, R0, R5, RZ, 0xfc, !PT ;  /* 0x0000000500087212 */ /* 0x000fe200078efcff */
[----:B------:R-:W-:Y:S01]  /*0990*/  IMAD.HI.U32 R6, R7, R9, R6 ;  /* 0x0000000907067227 */ /* 0x000fe200078e0006 */
[----:B------:R-:W-:-:S02]  /*09a0*/  LOP3.LUT R7, R3, 0x7f, RZ, 0xc0, !PT ;  /* 0x0000007f03077812 */ /* 0x000fc400078ec0ff */
[----:B------:R-:W-:Y:S01]  /*09b0*/  LOP3.LUT R22, R8, 0x4, RZ, 0xfc, !PT ;  /* 0x0000000408167812 */ /* 0x000fe200078efcff */
[----:B------:R-:W-:Y:S01]  /*09c0*/  IMAD.IADD R2, R10, 0x1, R2 ;  /* 0x000000010a027824 */ /* 0x000fe200078e0202 */
[----:B------:R-:W-:Y:S02]  /*09d0*/  IABS R11, R8 ;  /* 0x00000008000b7213 */ /* 0x000fe40000000000 */
[----:B------:R-:W-:Y:S01]  /*09e0*/  LOP3.LUT R23, R8, 0x8, RZ, 0xfc, !PT ;  /* 0x0000000808177812 */ /* 0x000fe200078efcff */
[----:B------:R-:W-:Y:S01]  /*09f0*/  IMAD R2, R2, 0x80, R7 ;  /* 0x0000008002027824 */ /* 0x000fe200078e0207 */
[----:B------:R-:W-:Y:S01]  /*0a00*/  IABS R13, R22 ;  /* 0x00000016000d7213 */ /* 0x000fe20000000000 */
[----:B------:R-:W-:Y:S01]  /*0a10*/  IMAD.HI.U32 R5, R6, R11, RZ ;  /* 0x0000000b06057227 */ /* 0x000fe200078e00ff */
[----:B------:R-:W-:Y:S02]  /*0a20*/  LOP3.LUT R24, R8, 0xc, RZ, 0xfc, !PT ;  /* 0x0000000c08187812 */ /* 0x000fe400078efcff */
[----:B------:R-:W-:Y:S01]  /*0a30*/  IABS R19, R23 ;  /* 0x0000001700137213 */ /* 0x000fe20000000000 */
[----:B------:R-:W-:Y:S01]  /*0a40*/  IMAD.HI.U32 R9, R6, R13, RZ ;  /* 0x0000000d06097227 */ /* 0x000fe200078e00ff */
[----:B------:R-:W-:-:S02]  /*0a50*/  IABS R21, R24 ;  /* 0x0000001800157213 */ /* 0x000fc40000000000 */
[----:B------:R-:W-:Y:S01]  /*0a60*/  IABS R12, R2 ;  /* 0x00000002000c7213 */ /* 0x000fe20000000000 */
[----:B------:R-:W-:-:S04]  /*0a70*/  IMAD.HI.U32 R10, R6, R19, RZ ;  /* 0x00000013060a7227 */ /* 0x000fc800078e00ff */
[----:B------:R-:W-:Y:S02]  /*0a80*/  IMAD.MOV R5, RZ, RZ, -R5 ;  /* 0x000000ffff057224 */ /* 0x000fe400078e0a05 */
[----:B------:R-:W-:Y:S02]  /*0a90*/  IMAD.MOV R18, RZ, RZ, -R9 ;  /* 0x000000ffff127224 */ /* 0x000fe400078e0a09 */
[----:B------:R-:W-:-:S04]  /*0aa0*/  IMAD.HI.U32 R6, R6, R21, RZ ;  /* 0x0000001506067227 */ /* 0x000fc800078e00ff */
[----:B------:R-:W-:-:S04]  /*0ab0*/  IMAD.HI.U32 R4, R4, R12, RZ ;  /* 0x0000000c04047227 */ /* 0x000fc800078e00ff */
[----:B------:R-:W-:Y:S02]  /*0ac0*/  IMAD.MOV R20, RZ, RZ, -R10 ;  /* 0x000000ffff147224 */ /* 0x000fe400078e0a0a */
[C---:B------:R-:W-:Y:S02]  /*0ad0*/  IMAD R9, R16.reuse, R5, R11 ;  /* 0x0000000510097224 */ /* 0x040fe400078e020b */
[C---:B------:R-:W-:Y:S02]  /*0ae0*/  IMAD R10, R16.reuse, R18, R13 ;  /* 0x00000012100a7224 */ /* 0x040fe400078e020d */
[----:B------:R-:W-:Y:S01]  /*0af0*/  IMAD.MOV R6, RZ, RZ, -R6 ;  /* 0x000000ffff067224 */ /* 0x000fe200078e0a06 */
[C---:B------:R-:W-:Y:S01]  /*0b00*/  ISETP.GT.U32.AND P0, PT, R16.reuse, R9, PT ;  /* 0x000000091000720c */ /* 0x040fe20003f04070 */
[----:B------:R-:W-:Y:S01]  /*0b10*/  IMAD.MOV R4, RZ, RZ, -R4 ;  /* 0x000000ffff047224 */ /* 0x000fe200078e0a04 */
[C---:B------:R-:W-:Y:S01]  /*0b20*/  ISETP.GT.U32.AND P2, PT, R16.reuse, R10, PT ;  /* 0x0000000a1000720c */ /* 0x040fe20003f44070 */
[----:B------:R-:W-:-:S02]  /*0b30*/  IMAD R11, R16, R20, R19 ;  /* 0x00000014100b7224 */ /* 0x000fc400078e0213 */
[C---:B------:R-:W-:Y:S02]  /*0b40*/  IMAD R13, R16.reuse, R6, R21 ;  /* 0x00000006100d7224 */ /* 0x040fe400078e0215 */
[C---:B------:R-:W-:Y:S01]  /*0b50*/  IMAD R6, R17.reuse, R4, R12 ;  /* 0x0000000411067224 */ /* 0x040fe200078e020c */
[C---:B------:R-:W-:Y:S01]  /*0b60*/  ISETP.GT.U32.AND P3, PT, R16.reuse, R11, PT ;  /* 0x0000000b1000720c */ /* 0x040fe20003f64070 */
[----:B------:R-:W0:Y:S01]  /*0b70*/  LDC.64 R4, c[0x0][0x3a0] ;  /* 0x0000e800ff047b82 */ /* 0x000e220000000a00 */
[----:B------:R-:W-:Y:S02]  /*0b80*/  ISETP.GT.U32.AND P4, PT, R16, R13, PT ;  /* 0x0000000d1000720c */ /* 0x000fe40003f84070 */
[----:B------:R-:W-:Y:S01]  /*0b90*/  ISETP.GT.U32.AND P1, PT, R17, R6, PT ;  /* 0x000000061100720c */ /* 0x000fe20003f24070 */
[--C-:B------:R-:W-:Y:S01]  /*0ba0*/  @!P0 IMAD.IADD R9, R9, 0x1, -R16.reuse ;  /* 0x0000000109098824 */ /* 0x100fe200078e0a10 */
[----:B------:R-:W-:Y:S01]  /*0bb0*/  SHF.R.U32.HI R12, RZ, 0x5, R3 ;  /* 0x00000005ff0c7819 */ /* 0x000fe20000011603 */
[----:B------:R-:W-:-:S03]  /*0bc0*/  @!P2 IMAD.IADD R10, R10, 0x1, -R16 ;  /* 0x000000010a0aa824 */ /* 0x000fc600078e0a10 */
[C---:B------:R-:W-:Y:S02]  /*0bd0*/  ISETP.GT.U32.AND P2, PT, R16.reuse, R9, PT ;  /* 0x000000091000720c */ /* 0x040fe40003f44070 */
[----:B------:R-:W-:Y:S01]  /*0be0*/  ISETP.GT.U32.AND P0, PT, R16, R10, PT ;  /* 0x0000000a1000720c */ /* 0x000fe20003f04070 */
[--C-:B------:R-:W-:Y:S01]  /*0bf0*/  @!P3 IMAD.IADD R11, R11, 0x1, -R16.reuse ;  /* 0x000000010b0bb824 */ /* 0x100fe200078e0a10 */
[----:B------:R-:W-:Y:S01]  /*0c00*/  ISETP.GE.AND P3, PT, R8, RZ, PT ;  /* 0x000000ff0800720c */ /* 0x000fe20003f66270 */
[----:B------:R-:W-:Y:S01]  /*0c10*/  @!P4 IMAD.IADD R13, R13, 0x1, -R16 ;  /* 0x000000010d0dc824 */ /* 0x000fe200078e0a10 */
[----:B------:R-:W-:Y:S01]  /*0c20*/  R2UR UR8, R12 ;  /* 0x000000000c0872ca */ /* 0x000fe200000e0000 */
[----:B------:R-:W-:Y:S01]  /*0c30*/  @!P1 IMAD.IADD R6, R6, 0x1, -R17 ;  /* 0x0000000106069824 */ /* 0x000fe200078e0a11 */
[C---:B------:R-:W-:Y:S02]  /*0c40*/  ISETP.GT.U32.AND P6, PT, R16.reuse, R11, PT ;  /* 0x0000000b1000720c */ /* 0x040fe40003fc4070 */
[----:B------:R-:W-:-:S02]  /*0c50*/  ISETP.GT.U32.AND P5, PT, R16, R13, PT ;  /* 0x0000000d1000720c */ /* 0x000fc40003fa4070 */
[----:B------:R-:W-:Y:S01]  /*0c60*/  ISETP.GT.U32.AND P4, PT, R17, R6, PT ;  /* 0x000000061100720c */ /* 0x000fe20003f84070 */
[--C-:B------:R-:W-:Y:S01]  /*0c70*/  @!P2 IMAD.IADD R9, R9, 0x1, -R16.reuse ;  /* 0x000000010909a824 */ /* 0x100fe200078e0a10 */
[----:B------:R-:W-:Y:S01]  /*0c80*/  ISETP.GE.AND P2, PT, R22, RZ, PT ;  /* 0x000000ff1600720c */ /* 0x000fe20003f46270 */
[--C-:B------:R-:W-:Y:S01]  /*0c90*/  @!P0 IMAD.IADD R10, R10, 0x1, -R16.reuse ;  /* 0x000000010a0a8824 */ /* 0x100fe200078e0a10 */
[----:B------:R-:W-:Y:S01]  /*0ca0*/  ISETP.GE.AND P0, PT, R23, RZ, PT ;  /* 0x000000ff1700720c */ /* 0x000fe20003f06270 */
[----:B------:R-:W-:Y:S01]  /*0cb0*/  @!P3 IMAD.MOV R9, RZ, RZ, -R9 ;  /* 0x000000ffff09b224 */ /* 0x000fe200078e0a09 */
[----:B------:R-:W-:Y:S01]  /*0cc0*/  ISETP.NE.AND P3, PT, R14, RZ, PT ;  /* 0x000000ff0e00720c */ /* 0x000fe20003f65270 */
[----:B0-----:R-:W-:Y:S01]  /*0cd0*/  VIADD R18, R4, 0xffffffe6 ;  /* 0xffffffe604127836 */ /* 0x001fe20000000000 */
[----:B------:R-:W-:Y:S01]  /*0ce0*/  ISETP.NE.U32.AND P1, PT, R7, RZ, PT ;  /* 0x000000ff0700720c */ /* 0x000fe20003f25070 */
[--C-:B------:R-:W-:Y:S01]  /*0cf0*/  @!P6 IMAD.IADD R11, R11, 0x1, -R16.reuse ;  /* 0x000000010b0be824 */ /* 0x100fe200078e0a10 */
[----:B------:R-:W-:Y:S01]  /*0d00*/  ISETP.GE.AND P6, PT, R24, RZ, PT ;  /* 0x000000ff1800720c */ /* 0x000fe20003fc6270 */
[----:B------:R-:W-:Y:S01]  /*0d10*/  @!P5 IMAD.IADD R13, R13, 0x1, -R16 ;  /* 0x000000010d0dd824 */ /* 0x000fe200078e0a10 */
[----:B------:R-:W-:Y:S01]  /*0d20*/  ISETP.NE.AND P5, PT, R15, RZ, PT ;  /* 0x000000ff0f00720c */ /* 0x000fe20003fa5270 */
[----:B------:R-:W-:Y:S01]  /*0d30*/  @!P4 IMAD.IADD R6, R6, 0x1, -R17 ;  /* 0x000000010606c824 */ /* 0x000fe200078e0a11 */
[----:B------:R-:W-:Y:S01]  /*0d40*/  ISETP.GE.AND P4, PT, R2, RZ, PT ;  /* 0x000000ff0200720c */ /* 0x000fe20003f86270 */
[----:B------:R-:W-:Y:S01]  /*0d50*/  @!P2 IMAD.MOV R10, RZ, RZ, -R10 ;  /* 0x000000ffff0aa224 */ /* 0x000fe200078e0a0a */
[----:B------:R-:W-:Y:S01]  /*0d60*/  LOP3.LUT R12, RZ, R15, RZ, 0x33, !PT ;  /* 0x0000000fff0c7212 */ /* 0x000fe200078e33ff */
[----:B------:R-:W-:Y:S01]  /*0d70*/  @!P0 IMAD.MOV R11, RZ, RZ, -R11 ;  /* 0x000000ffff0b8224 */ /* 0x000fe200078e0a0b */
[----:B------:R-:W-:Y:S01]  /*0d80*/  USHF.L.U32 UR4, UR8, 0x15, URZ ;  /* 0x0000001508047899 */ /* 0x000fe200080006ff */
[----:B------:R-:W-:Y:S01]  /*0d90*/  VIADD R7, R4, 0xfffffff0 ;  /* 0xfffffff004077836 */ /* 0x000fe20000000000 */
[C---:B------:R-:W-:Y:S01]  /*0da0*/  SEL R8, R12.reuse, R10, !P5 ;  /* 0x0000000a0c087207 */ /* 0x040fe20006800000 */
[----:B------:R-:W-:Y:S01]  /*0db0*/  IMAD.MOV.U32 R28, RZ, RZ, R6 ;  /* 0x000000ffff1c7224 */ /* 0x000fe200078e0006 */
[----:B------:R-:W-:Y:S01]  /*0dc0*/  SEL R10, R12, R11, !P5 ;  /* 0x0000000b0c0a7207 */ /* 0x000fe20006800000 */
[----:B------:R-:W-:Y:S01]  /*0dd0*/  VIADD R6, R4, 0xfffffffe ;  /* 0xfffffffe04067836 */ /* 0x000fe20000000000 */
[----:B------:R-:W-:Y:S01]  /*0de0*/  ISETP.GE.U32.AND P2, PT, R7, 0x7fffffd1, PT ;  /* 0x7fffffd10700780c */ /* 0x000fe20003f46070 */
[----:B------:R-:W-:Y:S01]  /*0df0*/  @!P6 IMAD.MOV R13, RZ, RZ, -R13 ;  /* 0x000000ffff0de224 */ /* 0x000fe200078e0a0d */
[----:B------:R-:W-:Y:S01]  /*0e00*/  SEL R9, R12, R9, !P5 ;  /* 0x000000090c097207 */ /* 0x000fe20006800000 */
[----:B------:R-:W-:Y:S01]  /*0e10*/  @!P4 IMAD.MOV R28, RZ, RZ, -R28 ;  /* 0x000000ffff1cc224 */ /* 0x000fe200078e0a1c */
[----:B------:R-:W-:Y:S01]  /*0e20*/  @!P3 LOP3.LUT R28, RZ, R14, RZ, 0x33, !PT ;  /* 0x0000000eff1cb212 */ /* 0x000fe200078e33ff */
[----:B------:R-:W-:Y:S01]  /*0e30*/  VIADD R11, R4, 0xffffffec ;  /* 0xffffffec040b7836 */ /* 0x000fe20000000000 */
[----:B------:R-:W-:Y:S01]  /*0e40*/  ISETP.GE.U32.AND P3, PT, R6, 0x7fffffdf, PT ;  /* 0x7fffffdf0600780c */ /* 0x000fe20003f66070 */
[----:B------:R-:W-:Y:S01]  /*0e50*/  VIADD R7, R4, 0xffffffed ;  /* 0xffffffed04077836 */ /* 0x000fe20000000000 */
[----:B------:R-:W-:Y:S01]  /*0e60*/  SEL R12, R12, R13, !P5 ;  /* 0x0000000d0c0c7207 */ /* 0x000fe20006800000 */
[C---:B------:R-:W-:Y:S01]  /*0e70*/  VIADD R6, R4.reuse, 0xffffffe8 ;  /* 0xffffffe804067836 */ /* 0x040fe20000000000 */
[----:B------:R-:W-:Y:S01]  /*0e80*/  ISETP.GE.U32.AND P4, PT, R11, 0x7fffffcd, PT ;  /* 0x7fffffcd0b00780c */ /* 0x000fe20003f86070 */
[C---:B------:R-:W-:Y:S01]  /*0e90*/  VIADD R13, R4.reuse, 0xffffffea ;  /* 0xffffffea040d7836 */ /* 0x040fe20000000000 */
[----:B------:R-:W-:Y:S01]  /*0ea0*/  ISETP.GE.U32.AND P6, PT, R7, 0x7fffffce, PT ;  /* 0x7fffffce0700780c */ /* 0x000fe20003fc6070 */
[----:B------:R-:W-:Y:S01]  /*0eb0*/  VIADD R7, R4, 0xffffffe9 ;  /* 0xffffffe904077836 */ /* 0x000fe20000000000 */
[----:B------:R-:W-:Y:S01]  /*0ec0*/  ISETP.GE.U32.AND P0, PT, R6, 0x7fffffc9, PT ;  /* 0x7fffffc90600780c */ /* 0x000fe20003f06070 */
[C---:B------:R-:W-:Y:S01]  /*0ed0*/  VIADD R11, R4.reuse, 0xffffffeb ;  /* 0xffffffeb040b7836 */ /* 0x040fe20000000000 */
[----:B------:R-:W-:Y:S01]  /*0ee0*/  SEL R6, RZ, 0x1, P4 ;  /* 0x00000001ff067807 */ /* 0x000fe20002000000 */
[C---:B------:R-:W-:Y:S01]  /*0ef0*/  VIADD R17, R4.reuse, 0xffffffe7 ;  /* 0xffffffe704117836 */ /* 0x040fe20000000000 */
[----:B------:R-:W-:Y:S01]  /*0f00*/  ISETP.GE.U32.AND P4, PT, R13, 0x7fffffcb, PT ;  /* 0x7fffffcb0d00780c */ /* 0x000fe20003f86070 */
[C---:B------:R-:W-:Y:S01]  /*0f10*/  VIADD R13, R4.reuse, 0xffffffe4 ;  /* 0xffffffe4040d7836 */ /* 0x040fe20000000000 */
[----:B------:R-:W-:Y:S01]  /*0f20*/  ISETP.GE.U32.AND P5, PT, R7, 0x7fffffca, PT ;  /* 0x7fffffca0700780c */ /* 0x000fe20003fa6070 */
[C---:B------:R-:W-:Y:S01]  /*0f30*/  VIADD R20, R4.reuse, 0xffffffe0 ;  /* 0xffffffe004147836 */ /* 0x040fe20000000000 */
[----:B------:R-:W-:Y:S01]  /*0f40*/  SEL R7, RZ, 0x1fffe, P6 ;  /* 0x0001fffeff077807 */ /* 0x000fe20003000000 */
[C---:B------:R-:W-:Y:S01]  /*0f50*/  VIADD R23, R4.reuse, 0xffffffee ;  /* 0xffffffee04177836 */ /* 0x040fe20000000000 */
[----:B------:R-:W-:Y:S01]  /*0f60*/  ISETP.GE.U32.AND P6, PT, R11, 0x7fffffcc, PT ;  /* 0x7fffffcc0b00780c */ /* 0x000fe20003fc6070 */
[----:B------:R-:W-:Y:S01]  /*0f70*/  VIADD R11, R4, 0xffffffe5 ;  /* 0xffffffe5040b7836 */ /* 0x000fe20000000000 */
[----:B------:R-:W-:Y:S01]  /*0f80*/  SEL R15, RZ, 0x1, P0 ;  /* 0x00000001ff0f7807 */ /* 0x000fe20000000000 */
[----:B------:R-:W-:Y:S01]  /*0f90*/  IMAD R35, R28, R5, RZ ;  /* 0x000000051c237224 */ /* 0x000fe200078e02ff */
[----:B------:R-:W-:Y:S01]  /*0fa0*/  ISETP.GE.U32.AND P0, PT, R13, 0x7fffffc5, PT ;  /* 0x7fffffc50d00780c */ /* 0x000fe20003f06070 */
[----:B------:R-:W-:Y:S01]  /*0fb0*/  ULOP3.LUT UR4, UR4, 0x600000, URZ, 0xc0, !UPT ;  /* 0x0060000004047892 */ /* 0x000fe2000f8ec0ff */
[----:B------:R-:W-:Y:S01]  /*0fc0*/  SEL R13, RZ, 0x4, P4 ;  /* 0x00000004ff0d7807 */ /* 0x000fe20002000000 */
[----:B------:R-:W-:Y:S01]  /*0fd0*/  IMAD.SHL.U32 R38, R35, 0x2, RZ ;  /* 0x0000000223267824 */ /* 0x000fe200078e00ff */
[----:B------:R-:W-:Y:S01]  /*0fe0*/  ISETP.GE.U32.AND P4, PT, R18, 0x7fffffc7, PT ;  /* 0x7fffffc71200780c */ /* 0x000fe20003f86070 */
[----:B------:R-:W-:Y:S01]  /*0ff0*/  VIADD R18, R4, 0xffffffe2 ;  /* 0xffffffe204127836 */ /* 0x000fe20000000000 */
[----:B------:R-:W-:-:S02]  /*1000*/  SEL R16, RZ, 0x1fffe, P5 ;  /* 0x0001fffeff107807 */ /* 0x000fc40002800000 */
[----:B------:R-:W-:Y:S01]  /*1010*/  ISETP.GE.U32.AND P5, PT, R11, 0x7fffffc6, PT ;  /* 0x7fffffc60b00780c */ /* 0x000fe20003fa6070 */
[----:B------:R-:W-:Y:S01]  /*1020*/  VIADD R11, R4, 0xffffffe1 ;  /* 0xffffffe1040b7836 */ /* 0x000fe20000000000 */
[----:B------:R-:W-:Y:S01]  /*1030*/  SEL R19, RZ, 0x1, P0 ;  /* 0x00000001ff137807 */ /* 0x000fe20000000000 */
[----:B------:R-:W-:Y:S01]  /*1040*/  IMAD.IADD R15, R15, 0x1, R16 ;  /* 0x000000010f0f7824 */ /* 0x000fe200078e0210 */
[----:B------:R-:W-:Y:S02]  /*1050*/  ISETP.GE.U32.AND P0, PT, R17, 0x7fffffc8, PT ;  /* 0x7fffffc81100780c */ /* 0x000fe40003f06070 */
[----:B------:R-:W-:Y:S02]  /*1060*/  SEL R17, RZ, 0x4, P4 ;  /* 0x00000004ff117807 */ /* 0x000fe40002000000 */
[----:B------:R-:W-:Y:S02]  /*1070*/  ISETP.GE.U32.AND P4, PT, R18, 0x7fffffc3, PT ;  /* 0x7fffffc31200780c */ /* 0x000fe40003f86070 */
[----:B------:R-:W-:-:S02]  /*1080*/  SEL R22, RZ, 0x1fffe, P5 ;  /* 0x0001fffeff167807 */ /* 0x000fc40002800000 */
[----:B------:R-:W-:Y:S02]  /*1090*/  SEL R18, RZ, 0x7fff8, P0 ;  /* 0x0007fff8ff127807 */ /* 0x000fe40000000000 */
[----:B------:R-:W-:Y:S01]  /*10a0*/  ISETP.GE.U32.AND P5, PT, R11, 0x7fffffc2, PT ;  /* 0x7fffffc20b00780c */ /* 0x000fe20003fa6070 */
[----:B------:R-:W-:Y:S01]  /*10b0*/  VIADD R11, R4, 0xffffffe3 ;  /* 0xffffffe3040b7836 */ /* 0x000fe20000000000 */
[----:B------:R-:W-:Y:S01]  /*10c0*/  ISETP.GE.U32.AND P0, PT, R20, 0x7fffffc1, PT ;  /* 0x7fffffc11400780c */ /* 0x000fe20003f06070 */
[----:B------:R-:W-:Y:S01]  /*10d0*/  IMAD.IADD R19, R19, 0x1, R22 ;  /* 0x0000000113137824 */ /* 0x000fe200078e0216 */
[----:B------:R-:W-:Y:S02]  /*10e0*/  SEL R21, RZ, 0x4, P4 ;  /* 0x00000004ff157807 */ /* 0x000fe40002000000 */
[----:B------:R-:W-:Y:S02]  /*10f0*/  ISETP.GE.U32.AND P4, PT, R23, 0x7fffffcf, PT ;  /* 0x7fffffcf1700780c */ /* 0x000fe40003f86070 */
[----:B------:R-:W-:-:S02]  /*1100*/  SEL R26, RZ, 0x1fffe, P5 ;  /* 0x0001fffeff1a7807 */ /* 0x000fc40002800000 */
[----:B------:R-:W-:Y:S02]  /*1110*/  SEL R23, RZ, 0x1, P0 ;  /* 0x00000001ff177807 */ /* 0x000fe40000000000 */
[----:B------:R-:W-:Y:S02]  /*1120*/  SEL R14, RZ, 0x7fff8, P6 ;  /* 0x0007fff8ff0e7807 */ /* 0x000fe40003000000 */
[----:B------:R-:W-:Y:S01]  /*1130*/  ISETP.GE.U32.AND P6, PT, R11, 0x7fffffc4, PT ;  /* 0x7fffffc40b00780c */ /* 0x000fe20003fc6070 */
[----:B------:R-:W-:Y:S01]  /*1140*/  VIADD R11, R4, 0xffffffef ;  /* 0xffffffef040b7836 */ /* 0x000fe20000000000 */
[----:B------:R-:W-:Y:S01]  /*1150*/  LOP3.LUT R15, R15, 0x3, RZ, 0xc0, !PT ;  /* 0x000000030f0f7812 */ /* 0x000fe200078ec0ff */
[----:B------:R-:W-:Y:S01]  /*1160*/  IMAD.IADD R23, R23, 0x1, R26 ;  /* 0x0000000117177824 */ /* 0x000fe200078e021a */
[----:B------:R-:W-:Y:S02]  /*1170*/  SEL R24, RZ, 0x7fff8, P6 ;  /* 0x0007fff8ff187807 */ /* 0x000fe40003000000 */
[----:B------:R-:W-:Y:S01]  /*1180*/  ISETP.GE.U32.AND P5, PT, R11, 0x7fffffd0, PT ;  /* 0x7fffffd00b00780c */ /* 0x000fe20003fa6070 */
[----:B------:R-:W-:Y:S01]  /*1190*/  IMAD.IADD R11, R6, 0x1, R7 ;  /* 0x00000001060b7824 */ /* 0x000fe200078e0207 */
[----:B------:R-:W-:Y:S01]  /*11a0*/  IADD3 R13, PT, PT, R15, R14, R13 ;  /* 0x0000000e0f0d7210 */ /* 0x000fe20007ffe00d */
[----:B------:R-:W-:Y:S01]  /*11b0*/  VIADD R15, R4, 0xfffffffd ;  /* 0xfffffffd040f7836 */ /* 0x000fe20000000000 */
[----:B------:R-:W-:-:S02]  /*11c0*/  LOP3.LUT R23, R23, 0x3, RZ, 0xc0, !PT ;  /* 0x0000000317177812 */ /* 0x000fc400078ec0ff */
[----:B------:R-:W-:Y:S01]  /*11d0*/  LOP3.LUT R19, R19, 0x3, RZ, 0xc0, !PT ;  /* 0x0000000313137812 */ /* 0x000fe200078ec0ff */
[----:B------:R-:W-:Y:S01]  /*11e0*/  IMAD.SHL.U32 R5, R13, 0x100, RZ ;  /* 0x000001000d057824 */ /* 0x000fe200078e00ff */
[----:B------:R-:W-:Y:S01]  /*11f0*/  IADD3 R21, PT, PT, R23, R24, R21 ;  /* 0x0000001817157210 */ /* 0x000fe20007ffe015 */
[----:B------:R-:W-:Y:S01]  /*1200*/  VIADD R13, R4, 0xffffffff ;  /* 0xffffffff040d7836 */ /* 0x000fe20000000000 */
[----:B------:R-:W-:Y:S02]  /*1210*/  SEL R6, RZ, 0x4, P4 ;  /* 0x00000004ff067807 */ /* 0x000fe40002000000 */
[----:B------:R-:W-:Y:S02]  /*1220*/  SEL R7, RZ, 0x7fff8, P5 ;  /* 0x0007fff8ff077807 */ /* 0x000fe40002800000 */
[----:B------:R-:W-:Y:S02]  /*1230*/  LOP3.LUT R11, R11, 0x3, RZ, 0xc0, !PT ;  /* 0x000000030b0b7812 */ /* 0x000fe400078ec0ff */
[----:B------:R-:W-:Y:S01]  /*1240*/  IADD3 R17, PT, PT, R19, R18, R17 ;  /* 0x0000001213117210 */ /* 0x000fe20007ffe011 */
[----:B-----5:R-:W-:Y:S01]  /*1250*/  IMAD R19, R36, 0x1e, RZ ;  /* 0x0000001e24137824 */ /* 0x020fe200078e02ff */
[----:B------:R-:W-:-:S02]  /*1260*/  LOP3.LUT R14, R21, 0xf, RZ, 0xc0, !PT ;  /* 0x0000000f150e7812 */ /* 0x000fc400078ec0ff */
[----:B------:R-:W-:Y:S02]  /*1270*/  IADD3 R6, PT, PT, R11, R7, R6 ;  /* 0x000000070b067210 */ /* 0x000fe40007ffe006 */
[----:B------:R-:W-:Y:S01]  /*1280*/  LOP3.LUT R5, R5, 0xf00, RZ, 0xe2, !PT ;  /* 0x00000f0005057812 */ /* 0x000fe200078ee2ff */
[----:B------:R-:W-:Y:S01]  /*1290*/  IMAD R14, R17, 0x10, R14 ;  /* 0x00000010110e7824 */ /* 0x000fe200078e020e */
[----:B------:R-:W-:Y:S02]  /*12a0*/  ISETP.GE.U32.AND P5, PT, R15, 0x7fffffde, PT ;  /* 0x7fffffde0f00780c */ /* 0x000fe40003fa6070 */
[----:B---3--:R-:W-:Y:S01]  /*12b0*/  IADD3 R17, P6, PT, R38, UR16, RZ ;  /* 0x0000001026117c10 */ /* 0x008fe2000ffde0ff */
[----:B------:R-:W-:Y:S02]  /*12c0*/  IMAD R6, R6, 0x1000, R5 ;  /* 0x0000100006067824 */ /* 0x000fe400078e0205 */
[----:B------:R-:W-:Y:S01]  /*12d0*/  IMAD R5, R36, 0xf, RZ ;  /* 0x0000000f24057824 */ /* 0x000fe200078e02ff */
[----:B------:R-:W-:Y:S09]  /*12e0*/  BRA.U UP0, `(.L_x_5) ;  /* 0x0000000100187547 */ /* 0x000ff2000b800000 */
[----:B------:R-:W-:Y:S01]  /*12f0*/  ELECT P4, URZ, PT ;  /* 0x0000000000ff782f */ /* 0x000fe20003880000 */
[----:B------:R-:W-:Y:S01]  /*1300*/  IMAD.MOV.U32 R7, RZ, RZ, 0x1 ;  /* 0x00000001ff077424 */ /* 0x000fe200078e00ff */
[----:B------:R-:W-:Y:S01]  /*1310*/  UMOV UR6, 0x40 ;  /* 0x0000004000067882 */ /* 0x000fe20000000000 */
[----:B------:R-:W-:Y:S01]  /*1320*/  UVIRTCOUNT.DEALLOC.SMPOOL 0x80 ;  /* 0x000000800000784c */ /* 0x000fe20000000000 */
[----:B------:R-:W-:-:S09]  /*1330*/  ULEA UR6, UR5, UR6, 0x18 ;  /* 0x0000000605067291 */ /* 0x000fd2000f8ec0ff */
[----:B------:R0:W-:Y:S03]  /*1340*/  @P4 STS.U8 [UR6], R7 ;  /* 0x00000007ff004988 */ /* 0x0001e60008000006 */
.L_x_5:
[----:B------:R-:W-:Y:S01]  /*1350*/  UIADD3 UR12, UPT, UPT, UR10, UR4, URZ ;  /* 0x000000040a0c7290 */ /* 0x000fe2000fffe0ff */
[----:B0-----:R-:W-:Y:S01]  /*1360*/  LEA.HI.X.SX32 R7, R35, UR17, 0x1, P6 ;  /* 0x0000001123077c11 */ /* 0x001fe2000b0f0eff */
[----:B------:R-:W-:Y:S01]  /*1370*/  VOTEU.ALL UP1, P1 ;  /* 0x0000000000ff7886 */ /* 0x000fe20000820000 */
[----:B------:R-:W-:Y:S01]  /*1380*/  VOTEU.ALL UP2, P1 ;  /* 0x0000000000ff7886 */ /* 0x000fe20000840000 */
[----:B------:R-:W-:Y:S01]  /*1390*/  IADD3 R26, P4, PT, R19, R17, RZ ;  /* 0x00000011131a7210 */ /* 0x000fe20007f9e0ff */
[----:B------:R-:W-:Y:S01]  /*13a0*/  IMAD.SHL.U32 R21, R36, 0x2, RZ ;  /* 0x0000000224157824 */ /* 0x000fe200078e00ff */
[----:B------:R-:W-:Y:S01]  /*13b0*/  LOP3.LUT R11, R14, 0xff, RZ, 0xc0, !PT ;  /* 0x000000ff0e0b7812 */ /* 0x000fe200078ec0ff */
[----:B------:R-:W-:-:S04]  /*13c0*/  @!UP1 UIADD3 UR4, UPT, UPT, -UR7, 0x100000, URZ ;  /* 0x0010000007049890 */ /* 0x000fc8000fffe1ff */
[----:B------:R-:W-:Y:S02]  /*13d0*/  @!UP1 USHF.L.U32 UR5, UR4, 0xb, URZ ;  /* 0x0000000b04059899 */ /* 0x000fe400080006ff */
[----:B------:R-:W-:Y:S01]  /*13e0*/  @!UP1 USHF.L.U32 UR4, UR4, 0x1, URZ ;  /* 0x0000000104049899 */ /* 0x000fe200080006ff */
[----:B------:R-:W-:Y:S01]  /*13f0*/  STTM.x16 tmem[UR12], RZ ;  /* 0x000000ff000079ed */ /* 0x000fe2000824000c */
[----:B------:R-:W0:Y:S02]  /*1400*/  FENCE.VIEW.ASYNC.T ;  /* 0x00000000000073c6 */ /* 0x000e240000000200 */
[----:B0-----:R-:W-:Y:S01]  /*1410*/  BAR.SYNC.DEFER_BLOCKING 0x0 ;  /* 0x0000000000007b1d */ /* 0x001fe20000010000 */
[----:B------:R-:W-:Y:S01]  /*1420*/  LEA.HI.X.SX32 R27, R5, R7, 0x1, P4 ;  /* 0x00000007051b7211 */ /* 0x000fe200020f0eff */
[----:B------:R-:W-:Y:S01]  /*1430*/  IMAD.IADD R16, R6, 0x1, R11 ;  /* 0x0000000106107824 */ /* 0x000fe200078e020b */
[----:B------:R-:W-:Y:S01]  /*1440*/  ISETP.GE.U32.AND P4, PT, R13, 0x7fffffe0, PT ;  /* 0x7fffffe00d00780c */ /* 0x000fe20003f86070 */
[----:B------:R-:W-:Y:S01]  /*1450*/  VIADD R6, R38, UR16 ;  /* 0x0000001026067c36 */ /* 0x000fe20008000000 */
[----:B------:R-:W-:-:S02]  /*1460*/  PRMT R5, RZ, 0x7610, R5 ;  /* 0x00007610ff057816 */ /* 0x000fc40000000005 */
[----:B------:R-:W-:Y:S02]  /*1470*/  LOP3.LUT R16, R16, 0xffff, RZ, 0xc0, !PT ;  /* 0x0000ffff10107812 */ /* 0x000fe400078ec0ff */
[----:B------:R-:W-:Y:S01]  /*1480*/  PRMT R11, RZ, 0x7610, R11 ;  /* 0x00007610ff0b7816 */ /* 0x000fe2000000000b */
[----:B------:R-:W0:Y:S02]  /*1490*/  FENCE.VIEW.ASYNC.S ;  /* 0x00000000000073c6 */ /* 0x000e240000000000 */
[----:B0-----:R0:W1:Y:S02]  /*14a0*/  @!UP2 SYNCS.EXCH.64 URZ, [UR13], UR4 ;  /* 0x000000040dffa5b2 */ /* 0x0010640008000100 */
[----:B-1----:R-:W-:Y:S01]  /*14b0*/  BAR.SYNC.DEFER_BLOCKING 0x0 ;  /* 0x0000000000007b1d */ /* 0x002fe20000010000 */
[----:B------:R-:W-:Y:S02]  /*14c0*/  SHF.R.U32.HI R13, RZ, 0xf, R16 ;  /* 0x0000000fff0d7819 */ /* 0x000fe40000011610 */
[----:B------:R-:W-:Y:S01]  /*14d0*/  PRMT R18, RZ, 0x7610, R18 ;  /* 0x00007610ff127816 */ /* 0x000fe20000000012 */
[C---:B------:R-:W-:Y:S01]  /*14e0*/  IMAD R28, R36.reuse, 0x22, RZ ;  /* 0x00000022241c7824 */ /* 0x040fe200078e02ff */
[----:B------:R-:W-:Y:S01]  /*14f0*/  LEA R24, P6, R36, R17, 0x2 ;  /* 0x0000001124187211 */ /* 0x000fe200078c10ff */
[----:B------:R-:W-:Y:S01]  /*1500*/  VIADD R14, R4, 0xfffffff6 ;  /* 0xfffffff6040e7836 */ /* 0x000fe20000000000 */
[----:B------:R-:W-:Y:S01]  /*1510*/  PRMT R15, RZ, 0x7610, R15 ;  /* 0x00007610ff0f7816 */ /* 0x000fe2000000000f */
[C---:B------:R-:W-:Y:S01]  /*1520*/  IMAD R29, R36.reuse, 0x11, RZ ;  /* 0x00000011241d7824 */ /* 0x040fe200078e02ff */
[----:B------:R-:W-:Y:S01]  /*1530*/  LEA.HI.X.SX32 R25, R21, R7, 0x1, P6 ;  /* 0x0000000715197211 */ /* 0x000fe200030f0eff */
[----:B------:R-:W-:-:S02]  /*1540*/  IMAD R30, R36, 0x12, RZ ;  /* 0x00000012241e7824 */ /* 0x000fc400078e02ff */
[----:B------:R-:W-:Y:S02]  /*1550*/  IMAD R32, R36, 0x24, RZ ;  /* 0x0000002424207824 */ /* 0x000fe400078e02ff */
[----:B------:R-:W-:Y:S01]  /*1560*/  VIADD R31, R4, 0xfffffff7 ;  /* 0xfffffff7041f7836 */ /* 0x000fe20000000000 */
[----:B------:R-:W-:Y:S02]  /*1570*/  PRMT R41, RZ, 0x7610, R41 ;  /* 0x00007610ff297816 */ /* 0x000fe40000000029 */
[----:B------:R-:W-:Y:S01]  /*1580*/  PRMT R40, RZ, 0x7610, R40 ;  /* 0x00007610ff287816 */ /* 0x000fe20000000028 */
[----:B------:R-:W-:Y:S01]  /*1590*/  IMAD R42, R36, 0x26, RZ ;  /* 0x00000026242a7824 */ /* 0x000fe200078e02ff */
[----:B------:R-:W-:Y:S01]  /*15a0*/  PRMT R46, RZ, 0x7610, R46 ;  /* 0x00007610ff2e7816 */ /* 0x000fe2000000002e */
[----:B------:R-:W-:Y:S01]  /*15b0*/  VIADD R33, R4, 0xfffffff5 ;  /* 0xfffffff504217836 */ /* 0x000fe20000000000 */
[----:B------:R-:W-:Y:S02]  /*15c0*/  PRMT R47, RZ, 0x7610, R47 ;  /* 0x00007610ff2f7816 */ /* 0x000fe4000000002f */
[----:B------:R-:W-:Y:S01]  /*15d0*/  PRMT R53, RZ, 0x7610, R53 ;  /* 0x00007610ff357816 */ /* 0x000fe20000000035 */
[----:B------:R1:W5:Y:S01]  /*15e0*/  @!P4 LDG.E.U16 R5, desc[UR24][R6.64] ;  /* 0x000000180605c981 */ /* 0x000362000c1e1500 */
[----:B------:R-:W-:-:S02]  /*15f0*/  IADD3 R22, P4, PT, R21, R17, RZ ;  /* 0x0000001115167210 */ /* 0x000fc40007f9e0ff */
[----:B------:R-:W-:Y:S01]  /*1600*/  PRMT R50, RZ, 0x7610, R50 ;  /* 0x00007610ff327816 */ /* 0x000fe20000000032 */
[----:B------:R2:W5:Y:S01]  /*1610*/  @!P2 LDG.E.U16 R11, desc[UR24][R26.64] ;  /* 0x000000181a0ba981 */ /* 0x000562000c1e1500 */
[C---:B------:R-:W-:Y:S01]  /*1620*/  LEA.HI.X.SX32 R23, R36.reuse, R7, 0x1, P4 ;  /* 0x0000000724177211 */ /* 0x040fe200020f0eff */
[C---:B------:R-:W-:Y:S01]  /*1630*/  IMAD R44, R36.reuse, 0x2a, RZ ;  /* 0x0000002a242c7824 */ /* 0x040fe200078e02ff */
[----:B------:R-:W-:Y:S01]  /*1640*/  LOP3.LUT P2, RZ, R13, 0x1, RZ, 0xc0, !PT ;  /* 0x000000010dff7812 */ /* 0x000fe2000784c0ff */
[----:B------:R-:W5:Y:S01]  /*1650*/  @!P5 LDG.E.U16 R15, desc[UR24][R24.64] ;  /* 0x00000018180fd981 */ /* 0x000f62000c1e1500 */
[--C-:B------:R-:W-:Y:S01]  /*1660*/  SHF.R.U32.HI R13, RZ, 0xe, R16.reuse ;  /* 0x0000000eff0d7819 */ /* 0x100fe20000011610 */
[----:B-1----:R-:W-:Y:S01]  /*1670*/  IMAD.SHL.U32 R6, R36, 0x10, RZ ;  /* 0x0000001024067824 */ /* 0x002fe200078e00ff */
[----:B------:R-:W-:Y:S01]  /*1680*/  SHF.R.U32.HI R34, RZ, 0xa, R16 ;  /* 0x0000000aff227819 */ /* 0x000fe20000011610 */
[----:B------:R1:W5:Y:S01]  /*1690*/  @!P3 LDG.E.U16 R18, desc[UR24][R22.64] ;  /* 0x000000181612b981 */ /* 0x000362000c1e1500 */
[----:B------:R-:W-:-:S02]  /*16a0*/  LOP3.LUT P4, RZ, R13, 0x1, RZ, 0xc0, !PT ;  /* 0x000000010dff7812 */ /* 0x000fc4000788c0ff */
[----:B------:R-:W-:Y:S02]  /*16b0*/  PRMT R51, RZ, 0x7610, R51 ;  /* 0x00007610ff337816 */ /* 0x000fe40000000033 */
[----:B------:R-:W-:Y:S01]  /*16c0*/  PRMT R52, RZ, 0x7610, R52 ;  /* 0x00007610ff347816 */ /* 0x000fe20000000034 */
[C---:B------:R-:W-:Y:S01]  /*16d0*/  IMAD R48, R36.reuse, 0x2c, RZ ;  /* 0x0000002c24307824 */ /* 0x040fe200078e02ff */
[-C--:B--2---:R-:W-:Y:S01]  /*16e0*/  LEA R26, P3, R36, R17.reuse, 0x5 ;  /* 0x00000011241a7211 */ /* 0x084fe200078628ff */
[----:B------:R-:W-:Y:S01]  /*16f0*/  VIADD R13, R4, 0xfffffffb ;  /* 0xfffffffb040d7836 */ /* 0x000fe20000000000 */
[----:B------:R-:W-:Y:S02]  /*1700*/  IADD3 R28, P6, PT, R28, R17, RZ ;  /* 0x000000111c1c7210 */ /* 0x000fe40007fde0ff */
[----:B------:R-:W-:Y:S01]  /*1710*/  PRMT R57, RZ, 0x7610, R57 ;  /* 0x00007610ff397816 */ /* 0x000fe20000000039 */
[----:B------:R-:W-:Y:S01]  /*1720*/  IMAD R54, R36, 0x2e, RZ ;  /* 0x0000002e24367824 */ /* 0x000fe200078e02ff */
[----:B------:R-:W-:-:S02]  /*1730*/  LEA.HI.X.SX32 R27, R6, R7, 0x1, P3 ;  /* 0x00000007061b7211 */ /* 0x000fc400018f0eff */
[----:B------:R-:W-:Y:S02]  /*1740*/  PRMT R56, RZ, 0x7610, R56 ;  /* 0x00007610ff387816 */ /* 0x000fe40000000038 */
[----:B------:R-:W-:Y:S02]  /*1750*/  PRMT R60, RZ, 0x7610, R60 ;  /* 0x00007610ff3c7816 */ /* 0x000fe4000000003c */
[----:B------:R-:W-:Y:S02]  /*1760*/  PRMT R61, RZ, 0x7610, R61 ;  /* 0x00007610ff3d7816 */ /* 0x000fe4000000003d */
[----:B------:R-:W-:Y:S02]  /*1770*/  PRMT R64, RZ, 0x7610, R64 ;  /* 0x00007610ff407816 */ /* 0x000fe40000000040 */
[----:B------:R-:W-:Y:S02]  /*1780*/  PRMT R62, RZ, 0x7610, R62 ;  /* 0x00007610ff3e7816 */ /* 0x000fe4000000003e */
[----:B------:R-:W-:-:S02]  /*1790*/  PRMT R63, RZ, 0x7610, R63 ;  /* 0x00007610ff3f7816 */ /* 0x000fc4000000003f */
[----:B------:R-:W-:Y:S02]  /*17a0*/  PRMT R66, RZ, 0x7610, R66 ;  /* 0x00007610ff427816 */ /* 0x000fe40000000042 */
[----:B------:R-:W-:Y:S02]  /*17b0*/  PRMT R69, RZ, 0x7610, R69 ;  /* 0x00007610ff457816 */ /* 0x000fe40000000045 */
[----:B------:R-:W-:Y:S02]  /*17c0*/  PRMT R67, RZ, 0x7610, R67 ;  /* 0x00007610ff437816 */ /* 0x000fe40000000043 */
[----:B------:R-:W-:Y:S02]  /*17d0*/  PRMT R65, RZ, 0x7610, R65 ;  /* 0x00007610ff417816 */ /* 0x000fe40000000041 */
[----:B------:R-:W-:Y:S01]  /*17e0*/  PRMT R70, RZ, 0x7610, R70 ;  /* 0x00007610ff467816 */ /* 0x000fe20000000046 */
[----:B------:R-:W-:Y:S01]  /*17f0*/  IMAD R58, R36, 0x1c, RZ ;  /* 0x0000001c243a7824 */ /* 0x000fe200078e02ff */
[----:B------:R-:W-:Y:S01]  /*1800*/  ISETP.GE.U32.AND P3, PT, R14, 0x7fffffd7, PT ;  /* 0x7fffffd70e00780c */ /* 0x000fe20003f66070 */
[C---:B------:R-:W-:Y:S01]  /*1810*/  IMAD R68, R36.reuse, 0x3e, RZ ;  /* 0x0000003e24447824 */ /* 0x040fe200078e02ff */
[----:B------:R-:W-:Y:S01]  /*1820*/  PRMT R14, RZ, 0x7610, R14 ;  /* 0x00007610ff0e7816 */ /* 0x000fe2000000000e */
[----:B------:R-:W-:Y:S01]  /*1830*/  IMAD R59, R36, 0x1f, RZ ;  /* 0x0000001f243b7824 */ /* 0x000fe200078e02ff */
[----:B------:R-:W-:Y:S01]  /*1840*/  ISETP.GE.U32.AND P5, PT, R13, 0x7fffffdc, PT ;  /* 0x7fffffdc0d00780c */ /* 0x000fe20003fa6070 */
[----:B0-----:R-:W0:Y:S01]  /*1850*/  LDCU UR4, c[0x0][0x3b0] ;  /* 0x00007600ff0477ac */ /* 0x001e220008000800 */
[----:B------:R-:W-:-:S02]  /*1860*/  LEA.HI.X.SX32 R29, R29, R7, 0x1, P6 ;  /* 0x000000071d1d7211 */ /* 0x000fc400030f0eff */
[----:B------:R-:W-:Y:S01]  /*1870*/  PRMT R13, RZ, 0x7610, R13 ;  /* 0x00007610ff0d7816 */ /* 0x000fe2000000000d */
[C---:B-1----:R-:W-:Y:S01]  /*1880*/  IMAD.SHL.U32 R22, R36.reuse, 0x4, RZ ;  /* 0x0000000424167824 */ /* 0x042fe200078e00ff */
[----:B------:R-:W-:Y:S01]  /*1890*/  SHF.R.U32.HI R6, RZ, 0xd, R16 ;  /* 0x0000000dff067819 */ /* 0x000fe20000011610 */
[----:B------:R-:W5:Y:S01]  /*18a0*/  @P4 LDG.E.U16 R14, desc[UR24][R28.64] ;  /* 0x000000181c0e4981 */ /* 0x000f62000c1e1500 */
[----:B------:R-:W-:-:S03]  /*18b0*/  LEA R24, P4, R36, R17, 0x3 ;  /* 0x0000001124187211 */ /* 0x000fc600078818ff */
[----:B------:R1:W5:Y:S01]  /*18c0*/  @P2 LDG.E.U16 R13, desc[UR24][R26.64] ;  /* 0x000000181a0d2981 */ /* 0x000362000c1e1500 */
[----:B------:R-:W-:Y:S02]  /*18d0*/  LOP3.LUT P2, RZ, R6, 0x1, RZ, 0xc0, !PT ;  /* 0x0000000106ff7812 */ /* 0x000fe4000784c0ff */
[----:B------:R-:W-:Y:S02]  /*18e0*/  PRMT R6, RZ, 0x7610, R6 ;  /* 0x00007610ff067816 */ /* 0x000fe40000000006 */
[----:B------:R-:W-:Y:S01]  /*18f0*/  LEA.HI.X.SX32 R25, R22, R7, 0x1, P4 ;  /* 0x0000000716197211 */ /* 0x000fe200020f0eff */
[----:B------:R-:W-:Y:S01]  /*1900*/  IMAD R23, R36, 0x9, RZ ;  /* 0x0000000924177824 */ /* 0x000fe200078e02ff */
[----:B-1----:R-:W-:-:S03]  /*1910*/  IADD3 R26, P4, PT, R30, R17, RZ ;  /* 0x000000111e1a7210 */ /* 0x002fc60007f9e0ff */
[----:B------:R1:W5:Y:S01]  /*1920*/  @!P5 LDG.E.U16 R6, desc[UR24][R24.64] ;  /* 0x000000181806d981 */ /* 0x000362000c1e1500 */
[----:B------:R-:W-:Y:S02]  /*1930*/  IADD3 R28, P5, PT, R32, R17, RZ ;  /* 0x00000011201c7210 */ /* 0x000fe40007fbe0ff */
[-C--:B------:R-:W-:Y:S02]  /*1940*/  LEA.HI.X.SX32 R27, R23, R7.reuse, 0x1, P4 ;  /* 0x00000007171b7211 */ /* 0x080fe400020f0eff */
[----:B------:R-:W-:Y:S02]  /*1950*/  ISETP.GE.U32.AND P4, PT, R31, 0x7fffffd8, PT ;  /* 0x7fffffd81f00780c */ /* 0x000fe40003f86070 */
[----:B------:R-:W-:Y:S01]  /*1960*/  SHF.R.U32.HI R31, RZ, 0xc, R16 ;  /* 0x0000000cff1f7819 */ /* 0x000fe20000011610 */
[----:B------:R2:W5:Y:S01]  /*1970*/  @!P3 LDG.E.U16 R41, desc[UR24][R26.64] ;  /* 0x000000181a29b981 */ /* 0x000562000c1e1500 */
[----:B------:R-:W-:Y:S01]  /*1980*/  LEA.HI.X.SX32 R29, R30, R7, 0x1, P5 ;  /* 0x000000071e1d7211 */ /* 0x000fe200028f0eff */
[C---:B-1----:R-:W-:Y:S01]  /*1990*/  IMAD.SHL.U32 R24, R36.reuse, 0x8, RZ ;  /* 0x0000000824187824 */ /* 0x042fe200078e00ff */
[----:B------:R-:W-:Y:S01]  /*19a0*/  LOP3.LUT P5, RZ, R31, 0x1, RZ, 0xc0, !PT ;  /* 0x000000011fff7812 */ /* 0x000fe200078ac0ff */
[----:B------:R-:W-:Y:S01]  /*19b0*/  IMAD R25, R36, 0x13, RZ ;  /* 0x0000001324197824 */ /* 0x000fe200078e02ff */
[-C--:B------:R-:W-:Y:S01]  /*19c0*/  IADD3 R42, P3, PT, R42, R17.reuse, RZ ;  /* 0x000000112a2a7210 */ /* 0x080fe20007f7e0ff */
[----:B------:R1:W5:Y:S01]  /*19d0*/  @P2 LDG.E.U16 R40, desc[UR24][R28.64] ;  /* 0x000000181c282981 */ /* 0x000362000c1e1500 */
[----:B------:R-:W-:Y:S01]  /*19e0*/  LEA R30, P2, R36, R17, 0x4 ;  /* 0x00000011241e7211 */ /* 0x000fe200078420ff */
[----:B------:R-:W-:Y:S01]  /*19f0*/  VIADD R32, R4, 0xfffffffa ;  /* 0xfffffffa04207836 */ /* 0x000fe20000000000 */
[-C--:B------:R-:W-:Y:S01]  /*1a00*/  LEA.HI.X.SX32 R43, R25, R7.reuse, 0x1, P3 ;  /* 0x00000007192b7211 */ /* 0x080fe200018f0eff */
[----:B------:R-:W-:Y:S01]  /*1a10*/  IMAD R25, R36, 0xa, RZ ;  /* 0x0000000a24197824 */ /* 0x000fe200078e02ff */
[----:B------:R-:W-:Y:S01]  /*1a20*/  LEA.HI.X.SX32 R31, R24, R7, 0x1, P2 ;  /* 0x00000007181f7211 */ /* 0x000fe200010f0eff */
[----:B--2---:R-:W-:Y:S01]  /*1a30*/  IMAD R27, R36, 0x14, RZ ;  /* 0x00000014241b7824 */ /* 0x004fe200078e02ff */
[----:B------:R-:W-:Y:S01]  /*1a40*/  ISETP.GE.U32.AND P2, PT, R32, 0x7fffffdb, PT ;  /* 0x7fffffdb2000780c */ /* 0x000fe20003f46070 */
[----:B------:R-:W-:Y:S01]  /*1a50*/  IMAD R26, R36, 0x5, RZ ;  /* 0x00000005241a7824 */ /* 0x000fe200078e02ff */
[----:B------:R-:W-:Y:S01]  /*1a60*/  ISETP.GE.U32.AND P3, PT, R33, 0x7fffffd6, PT ;  /* 0x7fffffd62100780c */ /* 0x000fe20003f66070 */
[----:B------:R-:W5:Y:S01]  /*1a70*/  @!P4 LDG.E.U16 R46, desc[UR24][R30.64] ;  /* 0x000000181e2ec981 */ /* 0x000f62000c1e1500 */
[----:B-1----:R-:W-:-:S02]  /*1a80*/  IADD3 R28, P4, PT, R25, R17, RZ ;  /* 0x00000011191c7210 */ /* 0x002fc40007f9e0ff */
[----:B------:R-:W-:Y:S01]  /*1a90*/  SHF.R.U32.HI R33, RZ, 0xb, R16 ;  /* 0x0000000bff217819 */ /* 0x000fe20000011610 */
[----:B------:R1:W5:Y:S01]  /*1aa0*/  @P5 LDG.E.U16 R47, desc[UR24][R42.64] ;  /* 0x000000182a2f5981 */ /* 0x000362000c1e1500 */
[----:B------:R-:W-:Y:S02]  /*1ab0*/  IADD3 R32, P5, PT, R27, R17, RZ ;  /* 0x000000111b207210 */ /* 0x000fe40007fbe0ff */
[-C--:B------:R-:W-:Y:S02]  /*1ac0*/  LEA.HI.X.SX32 R29, R26, R7.reuse, 0x1, P4 ;  /* 0x000000071a1d7211 */ /* 0x080fe400020f0eff */
[----:B------:R-:W-:Y:S02]  /*1ad0*/  LOP3.LUT P4, RZ, R33, 0x1, RZ, 0xc0, !PT ;  /* 0x0000000121ff7812 */ /* 0x000fe4000788c0ff */
[----:B------:R-:W-:Y:S01]  /*1ae0*/  LEA.HI.X.SX32 R33, R25, R7, 0x1, P5 ;  /* 0x0000000719217211 */ /* 0x000fe200028f0eff */
[----:B------:R2:W5:Y:S01]  /*1af0*/  @!P2 LDG.E.U16 R53, desc[UR24][R28.64] ;  /* 0x000000181c35a981 */ /* 0x000562000c1e1500 */
[----:B-1----:R-:W-:Y:S01]  /*1b00*/  IMAD R42, R36, 0x28, RZ ;  /* 0x00000028242a7824 */ /* 0x002fe200078e02ff */
[----:B------:R-:W-:-:S02]  /*1b10*/  LOP3.LUT P5, RZ, R34, 0x1, RZ, 0xc0, !PT ;  /* 0x0000000122ff7812 */ /* 0x000fc400078ac0ff */
[----:B------:R1:W5:Y:S01]  /*1b20*/  @!P3 LDG.E.U16 R50, desc[UR24][R32.64] ;  /* 0x000000182032b981 */ /* 0x000362000c1e1500 */
[----:B------:R-:W-:Y:S01]  /*1b30*/  IMAD R31, R36, 0x15, RZ ;  /* 0x00000015241f7824 */ /* 0x000fe200078e02ff */
[-C--:B------:R-:W-:Y:S01]  /*1b40*/  IADD3 R44, P3, PT, R44, R17.reuse, RZ ;  /* 0x000000112c2c7210 */ /* 0x080fe20007f7e0ff */
[----:B------:R-:W-:Y:S01]  /*1b50*/  VIADD R30, R4, 0xfffffff4 ;  /* 0xfffffff4041e7836 */ /* 0x000fe20000000000 */
[----:B------:R-:W-:Y:S02]  /*1b60*/  IADD3 R42, P2, PT, R42, R17, RZ ;  /* 0x000000112a2a7210 */ /* 0x000fe40007f5e0ff */
[----:B------:R-:W-:Y:S01]  /*1b70*/  SHF.R.U32.HI R34, RZ, 0x9, R16 ;  /* 0x00000009ff227819 */ /* 0x000fe20000011610 */
[----:B--2---:R-:W-:Y:S01]  /*1b80*/  IMAD R28, R36, 0x16, RZ ;  /* 0x00000016241c7824 */ /* 0x004fe200078e02ff */
[-C--:B------:R-:W-:Y:S02]  /*1b90*/  LEA.HI.X.SX32 R43, R27, R7.reuse, 0x1, P2 ;  /* 0x000000071b2b7211 */ /* 0x080fe400010f0eff */
[----:B------:R-:W-:-:S02]  /*1ba0*/  LEA.HI.X.SX32 R45, R31, R7, 0x1, P3 ;  /* 0x000000071f2d7211 */ /* 0x000fc400018f0eff */
[----:B------:R-:W-:Y:S01]  /*1bb0*/  ISETP.GE.U32.AND P2, PT, R30, 0x7fffffd5, PT ;  /* 0x7fffffd51e00780c */ /* 0x000fe20003f46070 */
[----:B------:R2:W5:Y:S01]  /*1bc0*/  @P4 LDG.E.U16 R51, desc[UR24][R42.64] ;  /* 0x000000182a334981 */ /* 0x000562000c1e1500 */
[----:B------:R-:W-:Y:S01]  /*1bd0*/  LOP3.LUT P3, RZ, R34, 0x1, RZ, 0xc0, !PT ;  /* 0x0000000122ff7812 */ /* 0x000fe2000786c0ff */
[----:B------:R-:W-:Y:S01]  /*1be0*/  IMAD R27, R36, 0xb, RZ ;  /* 0x0000000b241b7824 */ /* 0x000fe200078e02ff */
[-C--:B------:R-:W-:Y:S01]  /*1bf0*/  IADD3 R30, P4, PT, R28, R17.reuse, RZ ;  /* 0x000000111c1e7210 */ /* 0x080fe20007f9e0ff */
[----:B------:R-:W5:Y:S01]  /*1c00*/  @P5 LDG.E.U16 R52, desc[UR24][R44.64] ;  /* 0x000000182c345981 */ /* 0x000f62000c1e1500 */
[----:B------:R-:W-:Y:S01]  /*1c10*/  IADD3 R48, P5, PT, R48, R17, RZ ;  /* 0x0000001130307210 */ /* 0x000fe20007fbe0ff */
[----:B-1----:R-:W-:Y:S01]  /*1c20*/  VIADD R32, R4, 0xfffffffc ;  /* 0xfffffffc04207836 */ /* 0x002fe20000000000 */
[----:B------:R-:W-:Y:S02]  /*1c30*/  SHF.R.U32.HI R29, RZ, 0x8, R16 ;  /* 0x00000008ff1d7819 */ /* 0x000fe40000011610 */
[----:B------:R-:W-:-:S02]  /*1c40*/  LEA.HI.X.SX32 R31, R27, R7, 0x1, P4 ;  /* 0x000000071b1f7211 */ /* 0x000fc400020f0eff */
[----:B------:R-:W-:Y:S01]  /*1c50*/  LEA.HI.X.SX32 R49, R28, R7, 0x1, P5 ;  /* 0x000000071c317211 */ /* 0x000fe200028f0eff */
[----:B------:R-:W-:Y:S01]  /*1c60*/  IMAD R28, R36, 0x6, RZ ;  /* 0x00000006241c7824 */ /* 0x000fe200078e02ff */
[----:B------:R-:W-:Y:S01]  /*1c70*/  ISETP.GE.U32.AND P4, PT, R32, 0x7fffffdd, PT ;  /* 0x7fffffdd2000780c */ /* 0x000fe20003f86070 */
[----:B------:R1:W5:Y:S01]  /*1c80*/  @!P2 LDG.E.U16 R57, desc[UR24][R30.64] ;  /* 0x000000181e39a981 */ /* 0x000362000c1e1500 */
[----:B------:R-:W-:Y:S01]  /*1c90*/  LOP3.LUT P5, RZ, R29, 0x1, RZ, 0xc0, !PT ;  /* 0x000000011dff7812 */ /* 0x000fe200078ac0ff */
[----:B------:R-:W-:Y:S01]  /*1ca0*/  IMAD R33, R36, 0x17, RZ ;  /* 0x0000001724217824 */ /* 0x000fe200078e02ff */
[-C--:B------:R-:W-:Y:S01]  /*1cb0*/  IADD3 R54, P2, PT, R54, R17.reuse, RZ ;  /* 0x0000001136367210 */ /* 0x080fe20007f5e0ff */
[----:B------:R3:W5:Y:S01]  /*1cc0*/  @P3 LDG.E.U16 R56, desc[UR24][R48.64] ;  /* 0x0000001830383981 */ /* 0x000762000c1e1500 */
[----:B------:R-:W-:Y:S01]  /*1cd0*/  IMAD R29, R36, 0x3, RZ ;  /* 0x00000003241d7824 */ /* 0x000fe200078e02ff */
[----:B------:R-:W-:Y:S01]  /*1ce0*/  IADD3 R32, P3, PT, R28, R17, RZ ;  /* 0x000000111c207210 */ /* 0x000fe20007f7e0ff */
[C---:B------:R-:W-:Y:S01]  /*1cf0*/  VIADD R34, R4.reuse, 0xfffffff9 ;  /* 0xfffffff904227836 */ /* 0x040fe20000000000 */
[-C--:B------:R-:W-:Y:S01]  /*1d00*/  LEA.HI.X.SX32 R55, R33, R7.reuse, 0x1, P2 ;  /* 0x0000000721377211 */ /* 0x080fe200010f0eff */
[----:B--2---:R-:W-:Y:S01]  /*1d10*/  VIADD R42, R4, 0xfffffff3 ;  /* 0xfffffff3042a7836 */ /* 0x004fe20000000000 */
[----:B------:R-:W-:Y:S01]  /*1d20*/  LEA.HI.X.SX32 R33, R29, R7, 0x1, P3 ;  /* 0x000000071d217211 */ /* 0x000fe200018f0eff */
[----:B-1----:R-:W-:Y:S01]  /*1d30*/  IMAD R30, R36, 0xc, RZ ;  /* 0x0000000c241e7824 */ /* 0x002fe200078e02ff */
[----:B------:R-:W-:Y:S01]  /*1d40*/  ISETP.GE.U32.AND P2, PT, R34, 0x7fffffda, PT ;  /* 0x7fffffda2200780c */ /* 0x000fe20003f46070 */
[----:B------:R-:W-:Y:S01]  /*1d50*/  IMAD R31, R36, 0x18, RZ ;  /* 0x00000018241f7824 */ /* 0x000fe200078e02ff */
[----:B------:R-:W-:Y:S01]  /*1d60*/  ISETP.GE.U32.AND P3, PT, R42, 0x7fffffd4, PT ;  /* 0x7fffffd42a00780c */ /* 0x000fe20003f66070 */
[----:B------:R1:W5:Y:S01]  /*1d70*/  @!P4 LDG.E.U16 R60, desc[UR24][R32.64] ;  /* 0x00000018203cc981 */ /* 0x000362000c1e1500 */
[----:B------:R-:W-:-:S03]  /*1d80*/  IADD3 R42, P4, PT, R30, R17, RZ ;  /* 0x000000111e2a7210 */ /* 0x000fc60007f9e0ff */
[----:B------:R2:W5:Y:S01]  /*1d90*/  @P5 LDG.E.U16 R61, desc[UR24][R54.64] ;  /* 0x00000018363d5981 */ /* 0x000562000c1e1500 */
[----:B------:R-:W-:Y:S02]  /*1da0*/  IADD3 R44, P5, PT, R31, R17, RZ ;  /* 0x000000111f2c7210 */ /* 0x000fe40007fbe0ff */
[--C-:B------:R-:W-:Y:S02]  /*1db0*/  SHF.R.U32.HI R34, RZ, 0x7, R16.reuse ;  /* 0x00000007ff227819 */ /* 0x100fe40000011610 */
[----:B---3--:R-:W-:Y:S01]  /*1dc0*/  SHF.R.U32.HI R48, RZ, 0x6, R16 ;  /* 0x00000006ff307819 */ /* 0x008fe20000011610 */
[----:B-1----:R-:W-:Y:S01]  /*1dd0*/  IMAD R32, R36, 0x30, RZ ;  /* 0x0000003024207824 */ /* 0x002fe200078e02ff */
[-C--:B------:R-:W-:Y:S02]  /*1de0*/  LEA.HI.X.SX32 R43, R28, R7.reuse, 0x1, P4 ;  /* 0x000000071c2b7211 */ /* 0x080fe400020f0eff */
[----:B------:R-:W-:Y:S02]  /*1df0*/  LEA.HI.X.SX32 R45, R30, R7, 0x1, P5 ;  /* 0x000000071e2d7211 */ /* 0x000fe400028f0eff */
[----:B------:R-:W-:Y:S01]  /*1e00*/  LOP3.LUT P4, RZ, R34, 0x1, RZ, 0xc0, !PT ;  /* 0x0000000122ff7812 */ /* 0x000fe2000788c0ff */
[----:B------:R-:W5:Y:S01]  /*1e10*/  @!P2 LDG.E.U16 R64, desc[UR24][R42.64] ;  /* 0x000000182a40a981 */ /* 0x000f62000c1e1500 */
[----:B------:R-:W-:Y:S01]  /*1e20*/  LOP3.LUT P5, RZ, R48, 0x1, RZ, 0xc0, !PT ;  /* 0x0000000130ff7812 */ /* 0x000fe200078ac0ff */
[----:B------:R-:W-:Y:S01]  /*1e30*/  IMAD R48, R36, 0x32, RZ ;  /* 0x0000003224307824 */ /* 0x000fe200078e02ff */
[-C--:B------:R-:W-:Y:S01]  /*1e40*/  IADD3 R32, P2, PT, R32, R17.reuse, RZ ;  /* 0x0000001120207210 */ /* 0x080fe20007f5e0ff */
[----:B------:R-:W-:Y:S01]  /*1e50*/  VIADD R34, R4, 0xfffffff2 ;  /* 0xfffffff204227836 */ /* 0x000fe20000000000 */
[----:B------:R1:W5:Y:S01]  /*1e60*/  @!P3 LDG.E.U16 R62, desc[UR24][R44.64] ;  /* 0x000000182c3eb981 */ /* 0x000362000c1e1500 */
[----:B------:R-:W-:Y:S01]  /*1e70*/  IMAD R49, R36, 0x19, RZ ;  /* 0x0000001924317824 */ /* 0x000fe200078e02ff */
[----:B------:R-:W-:-:S02]  /*1e80*/  IADD3 R48, P6, PT, R48, R17, RZ ;  /* 0x0000001130307210 */ /* 0x000fc40007fde0ff */
[-C--:B------:R-:W-:Y:S02]  /*1e90*/  LEA.HI.X.SX32 R33, R31, R7.reuse, 0x1, P2 ;  /* 0x000000071f217211 */ /* 0x080fe400010f0eff */
[----:B------:R-:W-:Y:S01]  /*1ea0*/  ISETP.GE.U32.AND P3, PT, R34, 0x7fffffd3, PT ;  /* 0x7fffffd32200780c */ /* 0x000fe20003f66070 */
[C---:B------:R-:W-:Y:S01]  /*1eb0*/  IMAD R34, R36.reuse, 0x1a, RZ ;  /* 0x0000001a24227824 */ /* 0x040fe200078e02ff */
[----:B--2---:R-:W-:Y:S01]  /*1ec0*/  SHF.R.U32.HI R54, RZ, 0x5, R16 ;  /* 0x00000005ff367819 */ /* 0x004fe20000011610 */
[----:B------:R2:W5:Y:S01]  /*1ed0*/  @P4 LDG.E.U16 R63, desc[UR24][R32.64] ;  /* 0x00000018203f4981 */ /* 0x000562000c1e1500 */
[----:B------:R-:W-:Y:S01]  /*1ee0*/  LEA.HI.X.SX32 R49, R49, R7, 0x1, P6 ;  /* 0x0000000731317211 */ /* 0x000fe200030f0eff */
[----:B-1----:R-:W-:Y:S01]  /*1ef0*/  IMAD R44, R36, 0x34, RZ ;  /* 0x00000034242c7824 */ /* 0x002fe200078e02ff */
[----:B------:R-:W-:Y:S01]  /*1f00*/  LOP3.LUT P2, RZ, R54, 0x1, RZ, 0xc0, !PT ;  /* 0x0000000136ff7812 */ /* 0x000fe2000784c0ff */
[----:B------:R-:W-:Y:S01]  /*1f10*/  IMAD R31, R36, 0xd, RZ ;  /* 0x0000000d241f7824 */ /* 0x000fe200078e02ff */
[-C--:B------:R-:W-:Y:S01]  /*1f20*/  IADD3 R42, P4, PT, R34, R17.reuse, RZ ;  /* 0x00000011222a7210 */ /* 0x080fe20007f9e0ff */
[----:B------:R-:W-:Y:S01]  /*1f30*/  VIADD R45, R4, 0xfffffff8 ;  /* 0xfffffff8042d7836 */ /* 0x000fe20000000000 */
[----:B------:R1:W5:Y:S01]  /*1f40*/  @P5 LDG.E.U16 R66, desc[UR24][R48.64] ;  /* 0x0000001830425981 */ /* 0x000362000c1e1500 */
[----:B------:R-:W-:-:S02]  /*1f50*/  IADD3 R44, P5, PT, R44, R17, RZ ;  /* 0x000000112c2c7210 */ /* 0x000fc40007fbe0ff */
[----:B------:R-:W-:Y:S02]  /*1f60*/  SHF.R.U32.HI R54, RZ, 0x4, R16 ;  /* 0x00000004ff367819 */ /* 0x000fe40000011610 */
[-C--:B------:R-:W-:Y:S02]  /*1f70*/  LEA.HI.X.SX32 R43, R31, R7.reuse, 0x1, P4 ;  /* 0x000000071f2b7211 */ /* 0x080fe400020f0eff */
[----:B------:R-:W-:Y:S02]  /*1f80*/  ISETP.GE.U32.AND P4, PT, R45, 0x7fffffd9, PT ;  /* 0x7fffffd92d00780c */ /* 0x000fe40003f86070 */
[----:B------:R-:W-:Y:S01]  /*1f90*/  LEA.HI.X.SX32 R45, R34, R7, 0x1, P5 ;  /* 0x00000007222d7211 */ /* 0x000fe200028f0eff */
[----:B--2---:R-:W-:Y:S01]  /*1fa0*/  IMAD R32, R36, 0xe, RZ ;  /* 0x0000000e24207824 */ /* 0x004fe200078e02ff */
[----:B------:R-:W-:Y:S01]  /*1fb0*/  LOP3.LUT P5, RZ, R54, 0x1, RZ, 0xc0, !PT ;  /* 0x0000000136ff7812 */ /* 0x000fe200078ac0ff */
[C---:B------:R-:W-:Y:S01]  /*1fc0*/  IMAD R54, R36.reuse, 0x36, RZ ;  /* 0x0000003624367824 */ /* 0x040fe200078e02ff */
[----:B------:R2:W5:Y:S01]  /*1fd0*/  @!P3 LDG.E.U16 R67, desc[UR24][R42.64] ;  /* 0x000000182a43b981 */ /* 0x000562000c1e1500 */
[----:B-1----:R-:W-:Y:S01]  /*1fe0*/  IMAD R49, R36, 0x1b, RZ ;  /* 0x0000001b24317824 */ /* 0x002fe200078e02ff */
[-C--:B------:R-:W-:Y:S01]  /*1ff0*/  IADD3 R48, P3, PT, R32, R17.reuse, RZ ;  /* 0x0000001120307210 */ /* 0x080fe20007f7e0ff */
[----:B------:R-:W-:Y:S01]  /*2000*/  VIADD R34, R4, 0xfffffff1 ;  /* 0xfffffff104227836 */ /* 0x000fe20000000000 */
[----:B------:R1:W5:Y:S01]  /*2010*/  @P2 LDG.E.U16 R69, desc[UR24][R44.64] ;  /* 0x000000182c452981 */ /* 0x000362000c1e1500 */
[----:B------:R-:W-:Y:S01]  /*2020*/  IADD3 R54, P2, PT, R54, R17, RZ ;  /* 0x0000001136367210 */ /* 0x000fe20007f5e0ff */
[----:B------:R-:W-:-:S03]  /*2030*/  IMAD R33, R36, 0x7, RZ ;  /* 0x0000000724217824 */ /* 0x000fc600078e02ff */
[-C--:B------:R-:W-:Y:S01]  /*2040*/  LEA.HI.X.SX32 R55, R49, R7.reuse, 0x1, P2 ;  /* 0x0000000731377211 */ /* 0x080fe200010f0eff */
[----:B--2---:R-:W-:Y:S01]  /*2050*/  IMAD R42, R36, 0x3a, RZ ;  /* 0x0000003a242a7824 */ /* 0x004fe200078e02ff */
[----:B------:R-:W-:Y:S02]  /*2060*/  ISETP.GE.U32.AND P2, PT, R34, 0x7fffffd2, PT ;  /* 0x7fffffd22200780c */ /* 0x000fe40003f46070 */
[----:B------:R-:W-:Y:S01]  /*2070*/  LEA.HI.X.SX32 R49, R33, R7, 0x1, P3 ;  /* 0x0000000721317211 */ /* 0x000fe200018f0eff */
[C---:B-1----:R-:W-:Y:S01]  /*2080*/  IMAD R44, R36.reuse, 0x3c, RZ ;  /* 0x0000003c242c7824 */ /* 0x042fe200078e02ff */
[----:B------:R-:W-:Y:S01]  /*2090*/  SHF.R.U32.HI R34, RZ, 0x3, R16 ;  /* 0x00000003ff227819 */ /* 0x000fe20000011610 */
[----:B------:R-:W-:Y:S01]  /*20a0*/  IMAD R43, R36, 0x1d, RZ ;  /* 0x0000001d242b7824 */ /* 0x000fe200078e02ff */
[----:B------:R1:W5:Y:S02]  /*20b0*/  @P5 LDG.E.U16 R70, desc[UR24][R54.64] ;  /* 0x0000001836465981 */ /* 0x000364000c1e1500 */
[----:B------:R-:W-:Y:S01]  /*20c0*/  LOP3.LUT P3, RZ, R34, 0x1, RZ, 0xc0, !PT ;  /* 0x0000000122ff7812 */ /* 0x000fe2000786c0ff */
[----:B------:R-:W-:Y:S01]  /*20d0*/  IMAD R34, R36, 0x38, RZ ;  /* 0x0000003824227824 */ /* 0x000fe200078e02ff */
[----:B------:R2:W5:Y:S01]  /*20e0*/  @!P4 LDG.E.U16 R65, desc[UR24][R48.64] ;  /* 0x000000183041c981 */ /* 0x000562000c1e1500 */
[----:B------:R-:W-:-:S02]  /*20f0*/  IADD3 R42, P4, PT, R42, R17, RZ ;  /* 0x000000112a2a7210 */ /* 0x000fc40007f9e0ff */
[----:B------:R-:W-:Y:S02]  /*2100*/  IADD3 R44, P5, PT, R44, R17, RZ ;  /* 0x000000112c2c7210 */ /* 0x000fe40007fbe0ff */
[----:B------:R-:W-:Y:S02]  /*2110*/  LEA.HI.X.SX32 R43, R43, R7, 0x1, P4 ;  /* 0x000000072b2b7211 */ /* 0x000fe400020f0eff */
[----:B-1----:R-:W-:Y:S02]  /*2120*/  IADD3 R54, P4, PT, R34, R17, RZ ;  /* 0x0000001122367210 */ /* 0x002fe40007f9e0ff */
[----:B------:R-:W-:Y:S02]  /*2130*/  LEA.HI.X.SX32 R45, R19, R7, 0x1, P5 ;  /* 0x00000007132d7211 */ /* 0x000fe400028f0eff */
[----:B--2---:R-:W-:Y:S02]  /*2140*/  IADD3 R48, P5, PT, R68, R17, RZ ;  /* 0x0000001144307210 */ /* 0x004fe40007fbe0ff */
[----:B------:R-:W-:-:S02]  /*2150*/  LEA.HI.X.SX32 R55, R58, R7, 0x1, P4 ;  /* 0x000000073a377211 */ /* 0x000fc400020f0eff */
[--C-:B------:R-:W-:Y:S02]  /*2160*/  SHF.R.U32.HI R19, RZ, 0x2, R16.reuse ;  /* 0x00000002ff137819 */ /* 0x100fe40000011610 */
[----:B------:R-:W-:Y:S02]  /*2170*/  IADD3 R58, P4, PT, R58, R17, RZ ;  /* 0x000000113a3a7210 */ /* 0x000fe40007f9e0ff */
[----:B------:R-:W-:Y:S02]  /*2180*/  SHF.R.U32.HI R17, RZ, 0x1, R16 ;  /* 0x00000001ff117819 */ /* 0x000fe40000011610 */
[-C--:B------:R-:W-:Y:S02]  /*2190*/  LEA.HI.X.SX32 R49, R59, R7.reuse, 0x1, P5 ;  /* 0x000000073b317211 */ /* 0x080fe400028f0eff */
[----:B------:R-:W-:Y:S02]  /*21a0*/  LOP3.LUT P5, RZ, R19, 0x1, RZ, 0xc0, !PT ;  /* 0x0000000113ff7812 */ /* 0x000fe400078ac0ff */
[----:B------:R-:W-:-:S02]  /*21b0*/  LEA.HI.X.SX32 R59, R32, R7, 0x1, P4 ;  /* 0x00000007203b7211 */ /* 0x000fc400020f0eff */
[----:B------:R-:W-:Y:S02]  /*21c0*/  LOP3.LUT P4, RZ, R17, 0x1, RZ, 0xc0, !PT ;  /* 0x0000000111ff7812 */ /* 0x000fe4000788c0ff */
[----:B------:R-:W-:Y:S02]  /*21d0*/  PRMT R19, RZ, 0x7610, R19 ;  /* 0x00007610ff137816 */ /* 0x000fe40000000013 */
[----:B------:R-:W-:-:S04]  /*21e0*/  PRMT R72, RZ, 0x7610, R72 ;  /* 0x00007610ff487816 */ /* 0x000fc80000000048 */
[----:B------:R1:W5:Y:S04]  /*21f0*/  @P3 LDG.E.U16 R19, desc[UR24][R54.64] ;  /* 0x0000001836133981 */ /* 0x000368000c1e1500 */
[----:B------:R-:W5:Y:S01]  /*2200*/  @P5 LDG.E.U16 R72, desc[UR24][R42.64] ;  /* 0x000000182a485981 */ /* 0x000f62000c1e1500 */
[----:B-1----:R-:W-:Y:S02]  /*2210*/  PRMT R54, RZ, 0x7610, R54 ;  /* 0x00007610ff367816 */ /* 0x002fe40000000036 */
[----:B------:R-:W-:-:S04]  /*2220*/  PRMT R55, RZ, 0x7610, R55 ;  /* 0x00007610ff377816 */ /* 0x000fc80000000037 */
[----:B------:R-:W5:Y:S04]  /*2230*/  @P4 LDG.E.U16 R54, desc[UR24][R44.64] ;  /* 0x000000182c364981 */ /* 0x000f68000c1e1500 */
[----:B------:R-:W5:Y:S01]  /*2240*/  @!P0 LDG.E.U16 R55, desc[UR24][R48.64] ;  /* 0x0000001830378981 */ /* 0x000f62000c1e1500 */
[----:B------:R-:W-:Y:S02]  /*2250*/  LOP3.LUT R16, R3, 0x1f, RZ, 0xc0, !PT ;  /* 0x0000001f03107812 */ /* 0x000fe400078ec0ff */
[----:B------:R-:W-:-:S03]  /*2260*/  PRMT R68, RZ, 0x7610, R68 ;  /* 0x00007610ff447816 */ /* 0x000fc60000000044 */
[----:B------:R-:W-:Y:S02]  /*2270*/  IMAD R7, R16, R37, RZ ;  /* 0x0000002510077224 */ /* 0x000fe400078e02ff */
[----:B------:R-:W-:Y:S01]  /*2280*/  VIADD R34, R4, 0x1f ;  /* 0x0000001f04227836 */ /* 0x000fe20000000000 */
[----:B------:R1:W5:Y:S02]  /*2290*/  @!P2 LDG.E.U16 R68, desc[UR24][R58.64] ;  /* 0x000000183a44a981 */ /* 0x000364000c1e1500 */
[----:B------:R-:W-:Y:S01]  /*22a0*/  LEA R17, P2, R7, UR18, 0x1 ;  /* 0x0000001207117c11 */ /* 0x000fe2000f8408ff */
[----:B0-----:R-:W-:Y:S02]  /*22b0*/  IMAD R9, R9, UR4, RZ ;  /* 0x0000000409097c24 */ /* 0x001fe4000f8e02ff */
[----:B------:R-:W-:Y:S01]  /*22c0*/  IMAD R8, R8, UR4, RZ ;  /* 0x0000000408087c24 */ /* 0x000fe2000f8e02ff */
[----:B------:R-:W-:Y:S01]  /*22d0*/  LEA.HI.X.SX32 R7, R7, UR19, 0x1, P2 ;  /* 0x0000001307077c11 */ /* 0x000fe200090f0eff */
[----:B------:R-:W-:Y:S01]  /*22e0*/  IMAD R10, R10, UR4, RZ ;  /* 0x000000040a0a7c24 */ /* 0x000fe2000f8e02ff */
[----:B------:R-:W-:Y:S01]  /*22f0*/  ISETP.GT.AND P2, PT, R34, 0x1f, PT ;  /* 0x0000001f2200780c */ /* 0x000fe20003f44270 */
[----:B------:R-:W-:Y:S01]  /*2300*/  IMAD R12, R12, UR4, RZ ;  /* 0x000000040c0c7c24 */ /* 0x000fe2000f8e02ff */
[----:B------:R-:W-:-:S04]  /*2310*/  @!UP1 UIADD3 UR4, UPT, UPT, -UR7, 0x100000, URZ ;  /* 0x0010000007049890 */ /* 0x000fc8000fffe1ff */
[----:B------:R-:W-:Y:S02]  /*2320*/  @!UP1 USHF.L.U32 UR5, UR4, 0xb, URZ ;  /* 0x0000000b04059899 */ /* 0x000fe400080006ff */
[----:B------:R-:W-:Y:S01]  /*2330*/  @!UP1 USHF.L.U32 UR4, UR4, 0x1, URZ ;  /* 0x0000000104049899 */ /* 0x000fe200080006ff */
[CC--:B------:R-:W-:Y:S01]  /*2340*/  LEA R76, P3, R9.reuse, R17.reuse, 0x1 ;  /* 0x00000011094c7211 */ /* 0x0c0fe200078608ff */
[----:B------:R-:W-:Y:S01]  /*2350*/  VOTEU.ALL UP1, P1 ;  /* 0x0000000000ff7886 */ /* 0x000fe20000820000 */
[----:B------:R-:W-:Y:S02]  /*2360*/  LEA R74, P6, R8, R17, 0x1 ;  /* 0x00000011084a7211 */ /* 0x000fe400078c08ff */
[----:B------:R-:W-:Y:S02]  /*2370*/  LEA.HI.X.SX32 R77, R9, R7, 0x1, P3 ;  /* 0x00000007094d7211 */ /* 0x000fe400018f0eff */
[----:B-1----:R-:W-:Y:S02]  /*2380*/  LEA R59, P3, R10, R17, 0x1 ;  /* 0x000000110a3b7211 */ /* 0x002fe400078608ff */
[----:B------:R-:W-:-:S02]  /*2390*/  LEA.HI.X.SX32 R75, R8, R7, 0x1, P6 ;  /* 0x00000007084b7211 */ /* 0x000fc400030f0eff */
[----:B------:R-:W-:Y:S01]  /*23a0*/  LEA R58, P6, R12, R17, 0x1 ;  /* 0x000000110c3a7211 */ /* 0x000fe200078c08ff */
[----:B------:R0:W1:Y:S01]  /*23b0*/  @!UP1 SYNCS.EXCH.64 URZ, [UR11+0x808], UR4 ;  /* 0x000808040bff95b2 */ /* 0x0000620008000100 */
[-C--:B------:R-:W-:Y:S02]  /*23c0*/  LEA.HI.X.SX32 R73, R10, R7.reuse, 0x1, P3 ;  /* 0x000000070a497211 */ /* 0x080fe400018f0eff */
[----:B------:R-:W-:Y:S02]  /*23d0*/  ISETP.LT.AND P3, PT, R16, R4, P2 ;  /* 0x000000041000720c */ /* 0x000fe40001761270 */
[----:B------:R-:W-:Y:S01]  /*23e0*/  LEA.HI.X.SX32 R71, R12, R7, 0x1, P6 ;  /* 0x000000070c477211 */ /* 0x000fe200030f0eff */
[----:B0-----:R-:W-:Y:S10]  /*23f0*/  @!P2 BRA `(.L_x_6) ;  /* 0x000000000044a947 */ /* 0x001ff40003800000 */
[----:B-----5:R-:W-:Y:S02]  /*2400*/  PRMT R4, R5, 0x5410, R18 ;  /* 0x0000541005047816 */ /* 0x020fe40000000012 */
[----:B------:R-:W-:Y:S02]  /*2410*/  PRMT R5, R15, 0x5410, R60 ;  /* 0x000054100f057816 */ /* 0x000fe4000000003c */
[----:B------:R-:W-:Y:S02]  /*2420*/  PRMT R12, R13, 0x5410, R14 ;  /* 0x000054100d0c7816 */ /* 0x000fe4000000000e */
[----:B------:R-:W-:Y:S02]  /*2430*/  PRMT R18, R19, 0x5410, R72 ;  /* 0x0000541013127816 */ /* 0x000fe40000000048 */
[----:B------:R-:W-:Y:S02]  /*2440*/  PRMT R6, R6, 0x5410, R53 ;  /* 0x0000541006067816 */ /* 0x000fe40000000035 */
[----:B------:R-:W-:-:S02]  /*2450*/  PRMT R7, R64, 0x5410, R65 ;  /* 0x0000541040077816 */ /* 0x000fc40000000041 */
[----:B------:R-:W-:Y:S02]  /*2460*/  PRMT R8, R46, 0x5410, R41 ;  /* 0x000054102e087816 */ /* 0x000fe40000000029 */
        /* <DEDUP_REMOVED lines=8> */
[----:B------:R-:W-:-:S04]  /*24f0*/  PRMT R19, R54, 0x5410, R55 ;  /* 0x0000541036137816 */ /* 0x000fc80000000037 */
[----:B------:R0:W-:Y:S03]  /*2500*/  STTM.x16 tmem[UR12+0x10], R4 ;  /* 0x00001004000079ed */ /* 0x0001e6000824000c */
.L_x_6:
[----:B------:R-:W2:Y:S01]  /*2510*/  FENCE.VIEW.ASYNC.T ;  /* 0x00000000000073c6 */ /* 0x000ea20000000200 */
[----:B0----5:R-:W-:Y:S01]  /*2520*/  PRMT R5, RZ, 0x7610, R5 ;  /* 0x00007610ff057816 */ /* 0x021fe20000000005 */
[----:B-12---:R-:W-:Y:S01]  /*2530*/  BAR.SYNC.DEFER_BLOCKING 0x0 ;  /* 0x0000000000007b1d */ /* 0x006fe20000010000 */
[----:B------:R-:W-:Y:S01]  /*2540*/  PRMT R9, RZ, 0x7610, R9 ;  /* 0x00007610ff097816 */ /* 0x000fe20000000009 */
[----:B------:R-:W-:Y:S01]  /*2550*/  IMAD.MOV.U32 R72, RZ, RZ, R59 ;  /* 0x000000ffff487224 */ /* 0x000fe200078e003b */
[----:B------:R-:W-:Y:S01]  /*2560*/  PRMT R7, RZ, 0x7610, R7 ;  /* 0x00007610ff077816 */ /* 0x000fe20000000007 */
[----:B------:R-:W-:Y:S01]  /*2570*/  IMAD.MOV.U32 R70, RZ, RZ, R58 ;  /* 0x000000ffff467224 */ /* 0x000fe200078e003a */
[----:B------:R-:W-:Y:S01]  /*2580*/  PRMT R11, RZ, 0x7610, R11 ;  /* 0x00007610ff0b7816 */ /* 0x000fe2000000000b */
[----:B------:R-:W0:Y:S01]  /*2590*/  LDCU UR4, c[0x0][0x3a0] ;  /* 0x00007400ff0477ac */ /* 0x000e220008000800 */
[----:B------:R-:W2:Y:S04]  /*25a0*/  @P3 LDG.E.U16 R5, desc[UR24][R76.64] ;  /* 0x000000184c053981 */ /* 0x000ea8000c1e1500 */
[----:B------:R-:W3:Y:S04]  /*25b0*/  @P3 LDG.E.U16 R9, desc[UR24][R72.64] ;  /* 0x0000001848093981 */ /* 0x000ee8000c1e1500 */
[----:B------:R-:W4:Y:S04]  /*25c0*/  @P3 LDG.E.U16 R7, desc[UR24][R74.64] ;  /* 0x000000184a073981 */ /* 0x000f28000c1e1500 */
[----:B------:R-:W4:Y:S01]  /*25d0*/  @P3 LDG.E.U16 R11, desc[UR24][R70.64] ;  /* 0x00000018460b3981 */ /* 0x000f22000c1e1500 */
[----:B------:R-:W-:Y:S01]  /*25e0*/  SHF.R.S32.HI R4, RZ, 0x1f, R35 ;  /* 0x0000001fff047819 */ /* 0x000fe20000011423 */
[----:B------:R-:W-:Y:S01]  /*25f0*/  IMAD.SHL.U32 R66, R3, 0x2, RZ ;  /* 0x0000000203427824 */ /* 0x000fe200078e00ff */
[----:B------:R-:W-:Y:S01]  /*2600*/  SHF.R.S32.HI R6, RZ, 0x6, R3 ;  /* 0x00000006ff067819 */ /* 0x000fe20000011403 */
[----:B------:R-:W-:Y:S01]  /*2610*/  IMAD.SHL.U32 R68, R36, 0x20, RZ ;  /* 0x0000002024447824 */ /* 0x000fe200078e00ff */
[----:B------:R-:W-:Y:S01]  /*2620*/  SHF.L.U64.HI R39, R35, 0x1, R4 ;  /* 0x0000000123277819 */ /* 0x000fe20000010204 */
[----:B0-----:R-:W-:Y:S01]  /*2630*/  UIADD3 UR5, UPT, UPT, UR4, 0x1f, URZ ;  /* 0x0000001f04057890 */ /* 0x001fe2000fffe0ff */
[----:B------:R-:W-:Y:S01]  /*2640*/  SGXT R4, R6, 0x1 ;  /* 0x000000010604781a */ /* 0x000fe20000000200 */
[----:B------:R-:W-:Y:S01]  /*2650*/  IMAD R57, R36, 0x15, RZ ;  /* 0x0000001524397824 */ /* 0x000fe200078e02ff */
[----:B------:R-:W-:Y:S01]  /*2660*/  UIADD3 UR20, UPT, UPT, UR10, 0x10, URZ ;  /* 0x000000100a147890 */ /* 0x000fe2000fffe0ff */
[----:B------:R-:W-:Y:S01]  /*2670*/  IMAD.WIDE R38, R68, 0x2, R38 ;  /* 0x0000000244267825 */ /* 0x000fe200078e0226 */
[----:B------:R-:W-:Y:S01]  /*2680*/  LOP3.LUT R13, R4, 0x90, RZ, 0xc0, !PT ;  /* 0x00000090040d7812 */ /* 0x000fe200078ec0ff */
[----:B------:R-:W-:Y:S01]  /*2690*/  USHF.R.S32.HI UR4, URZ, 0x1f, UR5 ;  /* 0x0000001fff047899 */ /* 0x000fe20008011405 */
[----:B------:R-:W-:Y:S01]  /*26a0*/  SHF.R.S32.HI R58, RZ, 0x1f, R57 ;  /* 0x0000001fff3a7819 */ /* 0x000fe20000011439 */
[----:B------:R-:W-:Y:S01]  /*26b0*/  IMAD R55, R36, 0x16, RZ ;  /* 0x0000001624377824 */ /* 0x000fe200078e02ff */
[----:B------:R-:W-:Y:S01]  /*26c0*/  LOP3.LUT R66, R13, 0x7e, R66, 0x78, !PT ;  /* 0x0000007e0d427812 */ /* 0x000fe200078e7842 */
[----:B------:R-:W-:Y:S01]  /*26d0*/  ULEA.HI UR4, UR4, UR5, URZ, 0x5 ;  /* 0x0000000504047291 */ /* 0x000fe2000f8f28ff */
[----:B------:R-:W-:Y:S01]  /*26e0*/  IADD3 R4, P0, PT, R38, UR16, RZ ;  /* 0x0000001026047c10 */ /* 0x000fe2000ff1e0ff */
[----:B------:R-:W-:Y:S01]  /*26f0*/  IMAD R53, R36, 0x17, RZ ;  /* 0x0000001724357824 */ /* 0x000fe200078e02ff */
[----:B------:R-:W-:Y:S01]  /*2700*/  LOP3.LUT R64, R66, 0x20, RZ, 0x3c, !PT ;  /* 0x0000002042407812 */ /* 0x000fe200078e3cff */
[----:B------:R-:W-:Y:S01]  /*2710*/  USHF.R.S32.HI UR4, URZ, 0x5, UR4 ;  /* 0x00000005ff047899 */ /* 0x000fe20008011404 */
[----:B------:R-:W-:Y:S01]  /*2720*/  IADD3.X R35, PT, PT, R39, UR17, RZ, P0, !PT ;  /* 0x0000001127237c10 */ /* 0x000fe200087fe4ff */
[C---:B------:R-:W-:Y:S01]  /*2730*/  IMAD R51, R36.reuse, 0x18, RZ ;  /* 0x0000001824337824 */ /* 0x040fe200078e02ff */
[----:B------:R-:W-:Y:S01]  /*2740*/  ISETP.NE.U32.AND P0, PT, RZ, UR8, PT ;  /* 0x00000008ff007c0c */ /* 0x000fe2000bf05070 */
[----:B------:R-:W-:Y:S01]  /*2750*/  UISETP.LT.AND UP1, UPT, UR4, 0x1, UPT ;  /* 0x000000010400788c */ /* 0x000fe2000bf21270 */
[C---:B------:R-:W-:Y:S01]  /*2760*/  IMAD R49, R36.reuse, 0x19, RZ ;  /* 0x0000001924317824 */ /* 0x040fe200078e02ff */
[----:B------:R-:W-:Y:S01]  /*2770*/  SHF.R.S32.HI R13, RZ, 0x1f, R36 ;  /* 0x0000001fff0d7819 */ /* 0x000fe20000011424 */
[----:B------:R-:W-:Y:S01]  /*2780*/  IMAD R47, R36, 0x1a, RZ ;  /* 0x0000001a242f7824 */ /* 0x000fe200078e02ff */
[----:B------:R-:W-:Y:S01]  /*2790*/  ISETP.LT.OR P2, PT, R34, 0x20, P0 ;  /* 0x000000202200780c */ /* 0x000fe20000741670 */
[----:B------:R-:W-:Y:S01]  /*27a0*/  USEL UR4, UR4, 0x1, !UP1 ;  /* 0x0000000104047887 */ /* 0x000fe2000c800000 */
[C---:B------:R-:W-:Y:S01]  /*27b0*/  IMAD R45, R36.reuse, 0x1b, RZ ;  /* 0x0000001b242d7824 */ /* 0x040fe200078e02ff */
[C---:B------:R-:W-:Y:S01]  /*27c0*/  SHF.L.U64.HI R60, R36.reuse, 0x1, R13 ;  /* 0x00000001243c7819 */ /* 0x040fe2000001020d */
[C---:B------:R-:W-:Y:S01]  /*27d0*/  IMAD R43, R36.reuse, 0x1c, RZ ;  /* 0x0000001c242b7824 */ /* 0x040fe200078e02ff */
[----:B------:R-:W-:Y:S01]  /*27e0*/  UIADD3 UR16, UPT, UPT, UR4, -0x1, URZ ;  /* 0xffffffff04107890 */ /* 0x000fe2000fffe0ff */
[C---:B------:R-:W-:Y:S01]  /*27f0*/  IMAD R41, R36.reuse, 0x1d, RZ ;  /* 0x0000001d24297824 */ /* 0x040fe200078e02ff */
[----:B------:R-:W-:Y:S01]  /*2800*/  SHF.R.S32.HI R56, RZ, 0x1f, R55 ;  /* 0x0000001fff387819 */ /* 0x000fe20000011437 */
[----:B------:R-:W-:Y:S01]  /*2810*/  IMAD.SHL.U32 R62, R37, 0x20, RZ ;  /* 0x00000020253e7824 */ /* 0x000fe200078e00ff */
[----:B------:R-:W-:Y:S01]  /*2820*/  UISETP.NE.U32.AND UP1, UPT, UR16, URZ, UPT ;  /* 0x000000ff1000728c */ /* 0x000fe2000bf25070 */
[C---:B------:R-:W-:Y:S01]  /*2830*/  IMAD R69, R36.reuse, 0xf, RZ ;  /* 0x0000000f24457824 */ /* 0x040fe200078e02ff */
[----:B------:R-:W-:Y:S01]  /*2840*/  SHF.R.S32.HI R54, RZ, 0x1f, R53 ;  /* 0x0000001fff367819 */ /* 0x000fe20000011435 */
[C---:B------:R-:W-:Y:S01]  /*2850*/  IMAD.SHL.U32 R67, R36.reuse, 0x10, RZ ;  /* 0x0000001024437824 */ /* 0x040fe200078e00ff */
[----:B------:R-:W-:Y:S01]  /*2860*/  SHF.R.S32.HI R52, RZ, 0x1f, R51 ;  /* 0x0000001fff347819 */ /* 0x000fe20000011433 */
[C---:B------:R-:W-:Y:S01]  /*2870*/  IMAD R65, R36.reuse, 0x11, RZ ;  /* 0x0000001124417824 */ /* 0x040fe200078e02ff */
        /* <DEDUP_REMOVED lines=9> */
[----:B------:R-:W-:Y:S01]  /*2910*/  IMAD R37, R36, 0x1f, RZ ;  /* 0x0000001f24257824 */ /* 0x000fe200078e02ff */
[----:B--2---:R0:W-:Y:S04]  /*2920*/  STS.U16 [R66+UR11], R5 ;  /* 0x0000000542007988 */ /* 0x0041e8000800040b */
[----:B---3--:R0:W-:Y:S04]  /*2930*/  STS.U16 [R66+UR11+0x200], R9 ;  /* 0x0002000942007988 */ /* 0x0081e8000800040b */
[----:B----4-:R0:W-:Y:S04]  /*2940*/  STS.U16 [R64+UR11+0x100], R7 ;  /* 0x0001000740007988 */ /* 0x0101e8000800040b */
[----:B------:R0:W-:Y:S01]  /*2950*/  STS.U16 [R64+UR11+0x300], R11 ;  /* 0x0003000b40007988 */ /* 0x0001e2000800040b */
[----:B------:R1:W-:Y:S06]  /*2960*/  MEMBAR.ALL.CTA ;  /* 0x0000000000007992 */ /* 0x0003ec0000008000 */
[----:B-1----:R-:W1:Y:S02]  /*2970*/  FENCE.VIEW.ASYNC.S ;  /* 0x00000000000073c6 */ /* 0x002e640000000000 */
[----:B-1----:R-:W-:Y:S06]  /*2980*/  BAR.SYNC.DEFER_BLOCKING 0x0 ;  /* 0x0000000000007b1d */ /* 0x002fec0000010000 */
[----:B------:R-:W-:Y:S05]  /*2990*/  @P2 BRA `(.L_x_7) ;  /* 0x00000000004c2947 */ /* 0x000fea0003800000 */
[----:B------:R-:W-:Y:S01]  /*29a0*/  USHF.R.U32.HI UR6, URZ, 0x4, UR11 ;  /* 0x00000004ff067899 */ /* 0x000fe2000801160b */
[----:B------:R-:W-:Y:S01]  /*29b0*/  UMOV UR8, 0xfffffffe ;  /* 0xfffffffe00087882 */ /* 0x000fe20000000000 */
[----:B------:R-:W-:Y:S02]  /*29c0*/  UMOV UR9, 0x7fffbfdf ;  /* 0x7fffbfdf00097882 */ /* 0x000fe40000000000 */
[----:B------:R-:W-:Y:S01]  /*29d0*/  USGXT.U32 UR6, UR6, 0xe ;  /* 0x0000000e0606789a */ /* 0x000fe20008000000 */
[----:B------:R-:W-:Y:S01]  /*29e0*/  UMOV UR7, URZ ;  /* 0x000000ff00077c82 */ /* 0x000fe20008000000 */
[----:B------:R-:W-:Y:S02]  /*29f0*/  UIADD3 UR14, UPT, UPT, UR10, 0x18, URZ ;  /* 0x000000180a0e7890 */ /* 0x000fe4000fffe0ff */
[----:B------:R-:W-:Y:S01]  /*2a00*/  UIADD3.64 UR8, UPT, UPT, UR6, -UR8, URZ ;  /* 0x8000000806087297 */ /* 0x000fe2000fffe0ff */
[----:B------:R-:W-:Y:S01]  /*2a10*/  UMOV UR18, 0x0 ;  /* 0x0000000000127882 */ /* 0x000fe20000000000 */
[----:B------:R-:W-:Y:S01]  /*2a20*/  UMOV UR19, 0x8040490 ;  /* 0x0804049000137882 */ /* 0x000fe20000000000 */
[----:B------:R-:W-:Y:S01]  /*2a30*/  UMOV UR4, UR13 ;  /* 0x0000000d00047c82 */ /* 0x000fe20008000000 */
[----:B------:R-:W-:Y:S01]  /*2a40*/  UMOV UR5, URZ ;  /* 0x000000ff00057c82 */ /* 0x000fe20008000000 */
[----:B------:R-:W-:Y:S01]  /*2a50*/  UMOV UR7, 0x80004020 ;  /* 0x8000402000077882 */ /* 0x000fe20000000000 */
[----:B------:R-:W-:Y:S01]  /*2a60*/  UMOV UR22, 0x0 ;  /* 0x0000000000167882 */ /* 0x000fe20000000000 */
[----:B------:R-:W-:Y:S01]  /*2a70*/  UMOV UR23, 0x8040490 ;  /* 0x0804049000177882 */ /* 0x000fe20000000000 */
[----:B------:R-:W-:Y:S01]  /*2a80*/  UMOV UR4, UR4 ;  /* 0x0000000400047c82 */ /* 0x000fe20008000000 */
[----:B------:R1:W-:Y:S01]  /*2a90*/  UTCHMMA tmem[UR20], gdesc[UR6], tmem[UR10], tmem[UR18], idesc[UR19], !UPT ;  /* 0x00ff1206140079ea */ /* 0x0003e2000f80000a */
[----:B------:R1:W-:Y:S01]  /*2aa0*/  UTCHMMA tmem[UR14], gdesc[UR8], tmem[UR10], tmem[UR22], idesc[UR23], UPT ;  /* 0x00ff16080e0079ea */ /* 0x0003e2000b80000a */
[----:B------:R1:W-:Y:S01]  /*2ab0*/  UTCBAR [UR4], URZ ;  /* 0x000000ff040073e9 */ /* 0x0003e200080000ff */
[----:B------:R-:W-:Y:S01]  /*2ac0*/  NOP ;  /* 0x0000000000007918 */ /* 0x000fe20000000000 */
.L_x_7:
[----:B------:R-:W-:Y:S01]  /*2ad0*/  SHF.R.S32.HI R40, RZ, 0x1f, R39 ;  /* 0x0000001fff287819 */ /* 0x000fe20000011427 */
[----:B-1----:R-:W-:Y:S01]  /*2ae0*/  UMOV UR4, URZ ;  /* 0x000000ff00047c82 */ /* 0x002fe20008000000 */
[----:B------:R-:W-:Y:S01]  /*2af0*/  SHF.R.S32.HI R38, RZ, 0x1f, R37 ;  /* 0x0000001fff267819 */ /* 0x000fe20000011425 */
[----:B------:R-:W-:Y:S06]  /*2b00*/  BRA.U !UP1, `(.L_x_8) ;  /* 0x0000001109c07547 */ /* 0x000fec000b800000 */
[----:B------:R-:W-:Y:S01]  /*2b10*/  UIADD3 UR5, UPT, UPT, UR11, 0x400, URZ ;  /* 0x000004000b057890 */ /* 0x000fe2000fffe0ff */
[----:B------:R-:W-:Y:S01]  /*2b20*/  SHF.L.U64.HI R58, R57, 0x1, R58 ;  /* 0x00000001393a7819 */ /* 0x000fe2000001023a */
[----:B------:R-:W-:Y:S01]  /*2b30*/  IMAD.MOV.U32 R36, RZ, RZ, R4 ;  /* 0x000000ffff247224 */ /* 0x000fe200078e0004 */
[----:B------:R-:W-:Y:S01]  /*2b40*/  SHF.L.U64.HI R56, R55, 0x1, R56 ;  /* 0x0000000137387819 */ /* 0x000fe20000010238 */
[----:B------:R-:W-:Y:S01]  /*2b50*/  USHF.R.U32.HI UR5, URZ, 0x4, UR5 ;  /* 0x00000004ff057899 */ /* 0x000fe20008011605 */
[----:B------:R-:W-:Y:S01]  /*2b60*/  SHF.L.U64.HI R54, R53, 0x1, R54 ;  /* 0x0000000135367819 */ /* 0x000fe20000010236 */
[----:B------:R-:W-:Y:S01]  /*2b70*/  UMOV UR14, 0xfffffffe ;  /* 0xfffffffe000e7882 */ /* 0x000fe20000000000 */
[----:B------:R-:W-:Y:S01]  /*2b80*/  SHF.L.U64.HI R52, R51, 0x1, R52 ;  /* 0x0000000133347819 */ /* 0x000fe20000010234 */
[----:B------:R-:W-:Y:S01]  /*2b90*/  USGXT.U32 UR6, UR5, 0xe ;  /* 0x0000000e0506789a */ /* 0x000fe20008000000 */
[----:B------:R-:W-:Y:S01]  /*2ba0*/  SHF.L.U64.HI R50, R49, 0x1, R50 ;  /* 0x0000000131327819 */ /* 0x000fe20000010232 */
[----:B------:R-:W-:Y:S01]  /*2bb0*/  UMOV UR15, 0x7fffbfdf ;  /* 0x7fffbfdf000f7882 */ /* 0x000fe20000000000 */
[----:B------:R-:W-:Y:S01]  /*2bc0*/  SHF.L.U64.HI R48, R47, 0x1, R48 ;  /* 0x000000012f307819 */ /* 0x000fe20000010230 */
[----:B------:R-:W-:Y:S01]  /*2bd0*/  UMOV UR7, URZ ;  /* 0x000000ff00077c82 */ /* 0x000fe20008000000 */
[----:B------:R-:W-:Y:S01]  /*2be0*/  SHF.L.U64.HI R46, R45, 0x1, R46 ;  /* 0x000000012d2e7819 */ /* 0x000fe2000001022e */
[----:B------:R-:W-:Y:S01]  /*2bf0*/  UIADD3.64 UR14, UPT, UPT, UR6, -UR14, URZ ;  /* 0x8000000e060e7297 */ /* 0x000fe2000fffe0ff */
[----:B------:R-:W-:Y:S01]  /*2c00*/  SHF.L.U64.HI R44, R43, 0x1, R44 ;  /* 0x000000012b2c7819 */ /* 0x000fe2000001022c */
[----:B------:R-:W-:Y:S01]  /*2c10*/  UMOV UR21, UR16 ;  /* 0x0000001000157c82 */ /* 0x000fe20008000000 */
[----:B------:R-:W-:Y:S01]  /*2c20*/  SHF.L.U64.HI R42, R41, 0x1, R42 ;  /* 0x00000001292a7819 */ /* 0x000fe2000001022a */
[----:B------:R-:W-:Y:S01]  /*2c30*/  UMOV UR22, 0x1 ;  /* 0x0000000100167882 */ /* 0x000fe20000000000 */
[----:B------:R-:W-:Y:S01]  /*2c40*/  SHF.L.U64.HI R40, R39, 0x1, R40 ;  /* 0x0000000127287819 */ /* 0x000fe20000010228 */
[----:B------:R-:W-:Y:S01]  /*2c50*/  UMOV UR5, URZ ;  /* 0x000000ff00057c82 */ /* 0x000fe20008000000 */
[----:B------:R-:W-:-:S07]  /*2c60*/  SHF.L.U64.HI R38, R37, 0x1, R38 ;  /* 0x0000000125267819 */ /* 0x000fce0000010226 */
.L_x_11:
[C---:B------:R-:W-:Y:S02]  /*2c70*/  ISETP.GT.AND P4, PT, R20.reuse, 0x15, PT ;  /* 0x000000151400780c */ /* 0x040fe40003f84270 */
[-C--:B------:R-:W-:Y:S02]  /*2c80*/  LEA R8, P3, R57, R36.reuse, 0x1 ;  /* 0x0000002439087211 */ /* 0x080fe400078608ff */
[----:B------:R-:W-:Y:S02]  /*2c90*/  ISETP.GT.AND P5, PT, R20, 0x16, PT ;  /* 0x000000161400780c */ /* 0x000fe40003fa4270 */
[----:B------:R-:W-:Y:S01]  /*2ca0*/  PRMT R81, RZ, 0x7610, R81 ;  /* 0x00007610ff517816 */ /* 0x000fe20000000051 */
[----:B0-----:R-:W-:Y:S01]  /*2cb0*/  IMAD.X R9, R35, 0x1, R58, P3 ;  /* 0x0000000123097824 */ /* 0x001fe200018e063a */
[-C--:B------:R-:W-:Y:S02]  /*2cc0*/  LEA R10, P2, R55, R36.reuse, 0x1 ;  /* 0x00000024370a7211 */ /* 0x080fe400078408ff */
[----:B------:R-:W-:-:S02]  /*2cd0*/  LEA R12, P6, R53, R36, 0x1 ;  /* 0x00000024350c7211 */ /* 0x000fc400078c08ff */
[----:B------:R-:W-:Y:S01]  /*2ce0*/  PRMT R79, RZ, 0x7610, R79 ;  /* 0x00007610ff4f7816 */ /* 0x000fe2000000004f */
[----:B------:R0:W5:Y:S01]  /*2cf0*/  @P4 LDG.E.U16 R81, desc[UR24][R8.64] ;  /* 0x0000001808514981 */ /* 0x000162000c1e1500 */
[C---:B------:R-:W-:Y:S01]  /*2d00*/  IMAD.X R11, R35.reuse, 0x1, R56, P2 ;  /* 0x00000001230b7824 */ /* 0x040fe200010e0638 */
[C---:B------:R-:W-:Y:S01]  /*2d10*/  ISETP.GT.AND P4, PT, R20.reuse, 0x19, PT ;  /* 0x000000191400780c */ /* 0x040fe20003f84270 */
[----:B------:R-:W-:Y:S01]  /*2d20*/  IMAD.X R13, R35, 0x1, R54, P6 ;  /* 0x00000001230d7824 */ /* 0x000fe200030e0636 */
[C---:B------:R-:W-:Y:S02]  /*2d30*/  ISETP.GT.AND P2, PT, R20.reuse, 0x18, PT ;  /* 0x000000181400780c */ /* 0x040fe40003f44270 */
[-C--:B------:R-:W-:Y:S01]  /*2d40*/  LEA R4, P6, R49, R36.reuse, 0x1 ;  /* 0x0000002431047211 */ /* 0x080fe200078c08ff */
[----:B------:R1:W5:Y:S01]  /*2d50*/  @P5 LDG.E.U16 R79, desc[UR24][R10.64] ;  /* 0x000000180a4f5981 */ /* 0x000362000c1e1500 */
[----:B------:R-:W-:Y:S02]  /*2d60*/  LEA R6, P5, R51, R36, 0x1 ;  /* 0x0000002433067211 */ /* 0x000fe400078a08ff */
[----:B------:R-:W-:Y:S01]  /*2d70*/  PRMT R19, RZ, 0x7610, R19 ;  /* 0x00007610ff137816 */ /* 0x000fe20000000013 */
[C---:B------:R-:W-:Y:S01]  /*2d80*/  IMAD.X R5, R35.reuse, 0x1, R50, P6 ;  /* 0x0000000123057824 */ /* 0x040fe200030e0632 */
[----:B------:R-:W-:Y:S01]  /*2d90*/  PRMT R16, RZ, 0x7610, R16 ;  /* 0x00007610ff107816 */ /* 0x000fe20000000010 */
[----:B------:R-:W-:Y:S01]  /*2da0*/  IMAD.X R7, R35, 0x1, R52, P5 ;  /* 0x0000000123077824 */ /* 0x000fe200028e0634 */
[----:B------:R-:W-:-:S02]  /*2db0*/  ISETP.GT.AND P3, PT, R20, 0x17, PT ;  /* 0x000000171400780c */ /* 0x000fc40003f64270 */
[----:B------:R-:W5:Y:S01]  /*2dc0*/  @P4 LDG.E.U16 R19, desc[UR24][R4.64] ;  /* 0x0000001804134981 */ /* 0x000f62000c1e1500 */
[C---:B------:R-:W-:Y:S02]  /*2dd0*/  ISETP.GT.AND P4, PT, R20.reuse, 0x1a, PT ;  /* 0x0000001a1400780c */ /* 0x040fe40003f84270 */
[-C--:B------:R-:W-:Y:S01]  /*2de0*/  LEA RZ, P6, R47, R36.reuse, 0x1 ;  /* 0x000000242fff7211 */ /* 0x080fe200078c08ff */
[----:B------:R-:W5:Y:S01]  /*2df0*/  @P2 LDG.E.U16 R16, desc[UR24][R6.64] ;  /* 0x0000001806102981 */ /* 0x000f62000c1e1500 */
[----:B------:R-:W-:Y:S02]  /*2e00*/  SHF.R.S32.HI R14, RZ, 0x1f, R21 ;  /* 0x0000001fff0e7819 */ /* 0x000fe40000011415 */
[----:B------:R-:W-:Y:S01]  /*2e10*/  ISETP.GT.AND P2, PT, R20, 0x2, PT ;  /* 0x000000021400780c */ /* 0x000fe20003f44270 */
[----:B0-----:R-:W-:Y:S01]  /*2e20*/  IMAD.X R9, R35, 0x1, R48, P6 ;  /* 0x0000000123097824 */ /* 0x001fe200030e0630 */
[----:B------:R-:W-:Y:S02]  /*2e30*/  PRMT R80, RZ, 0x7610, R80 ;  /* 0x00007610ff507816 */ /* 0x000fe40000000050 */
[----:B-1----:R-:W-:-:S02]  /*2e40*/  LEA R10, P6, R21, R36, 0x1 ;  /* 0x00000024150a7211 */ /* 0x002fc400078c08ff */
[----:B------:R-:W-:Y:S01]  /*2e50*/  SHF.L.U64.HI R14, R21, 0x1, R14 ;  /* 0x00000001150e7819 */ /* 0x000fe2000001020e */
[----:B------:R-:W-:Y:S01]  /*2e60*/  IMAD R8, R47, 0x2, R36 ;  /* 0x000000022f087824 */ /* 0x000fe200078e0224 */
[----:B------:R-:W-:Y:S01]  /*2e70*/  PRMT R17, RZ, 0x7610, R17 ;  /* 0x00007610ff117816 */ /* 0x000fe20000000011 */
[----:B------:R0:W5:Y:S01]  /*2e80*/  @P3 LDG.E.U16 R80, desc[UR24][R12.64] ;  /* 0x000000180c503981 */ /* 0x000162000c1e1500 */
[----:B------:R-:W-:Y:S01]  /*2e90*/  PRMT R82, RZ, 0x7610, R82 ;  /* 0x00007610ff527816 */ /* 0x000fe20000000052 */
[----:B------:R-:W-:-:S03]  /*2ea0*/  IMAD.X R11, R35, 0x1, R14, P6 ;  /* 0x00000001230b7824 */ /* 0x000fc600030e060e */
[----:B------:R1:W5:Y:S01]  /*2eb0*/  @P4 LDG.E.U16 R17, desc[UR24][R8.64] ;  /* 0x0000001808114981 */ /* 0x000362000c1e1500 */
[----:B------:R-:W-:-:S03]  /*2ec0*/  ISETP.GT.AND P4, PT, R20, 0x3, PT ;  /* 0x000000031400780c */ /* 0x000fc60003f84270 */
[----:B------:R-:W2:Y:S01]  /*2ed0*/  @P2 LDG.E.U16 R82, desc[UR24][R10.64] ;  /* 0x000000180a522981 */ /* 0x000ea2000c1e1500 */
[----:B0-----:R-:W-:Y:S02]  /*2ee0*/  SHF.R.S32.HI R12, RZ, 0x1f, R29 ;  /* 0x0000001fff0c7819 */ /* 0x001fe4000001141d */
[C---:B------:R-:W-:Y:S02]  /*2ef0*/  LEA R6, P2, R29.reuse, R36, 0x1 ;  /* 0x000000241d067211 */ /* 0x040fe400078408ff */
[----:B------:R-:W-:Y:S02]  /*2f00*/  SHF.L.U64.HI R12, R29, 0x1, R12 ;  /* 0x000000011d0c7819 */ /* 0x000fe4000001020c */
[----:B------:R-:W-:-:S03]  /*2f10*/  PRMT R87, RZ, 0x7610, R87 ;  /* 0x00007610ff577816 */ /* 0x000fc60000000057 */
[----:B------:R-:W-:-:S05]  /*2f20*/  IMAD.X R7, R35, 0x1, R12, P2 ;  /* 0x0000000123077824 */ /* 0x000fca00010e060c */
[----:B------:R-:W2:Y:S01]  /*2f30*/  @P4 LDG.E.U16 R87, desc[UR24][R6.64] ;  /* 0x0000001806574981 */ /* 0x000ea2000c1e1500 */
[----:B------:R-:W-:Y:S02]  /*2f40*/  ISETP.GT.AND P3, PT, R20, 0x1b, PT ;  /* 0x0000001b1400780c */ /* 0x000fe40003f64270 */
[C---:B------:R-:W-:Y:S01]  /*2f50*/  LEA RZ, P5, R45.reuse, R36, 0x1 ;  /* 0x000000242dff7211 */ /* 0x040fe200078a08ff */
[----:B------:R-:W-:Y:S01]  /*2f60*/  IMAD R4, R45, 0x2, R36 ;  /* 0x000000022d047824 */ /* 0x000fe200078e0224 */
[----:B------:R-:W-:-:S03]  /*2f70*/  PRMT R78, RZ, 0x7610, R78 ;  /* 0x00007610ff4e7816 */ /* 0x000fc6000000004e */
[----:B------:R-:W-:Y:S01]  /*2f80*/  IMAD.X R5, R35, 0x1, R46, P5 ;  /* 0x0000000123057824 */ /* 0x000fe200028e062e */
[----:B------:R-:W-:Y:S02]  /*2f90*/  ISETP.GT.AND P5, PT, R20, 0x1c, PT ;  /* 0x0000001c1400780c */ /* 0x000fe40003fa4270 */
[----:B------:R-:W-:-:S03]  /*2fa0*/  LEA RZ, P6, R43, R36, 0x1 ;  /* 0x000000242bff7211 */ /* 0x000fc600078c08ff */
[----:B------:R0:W5:Y:S01]  /*2fb0*/  @P3 LDG.E.U16 R78, desc[UR24][R4.64] ;  /* 0x00000018044e3981 */ /* 0x000162000c1e1500 */
[----:B------:R-:W-:Y:S01]  /*2fc0*/  PRMT R18, RZ, 0x7610, R18 ;  /* 0x00007610ff127816 */ /* 0x000fe20000000012 */
[----:B-1----:R-:W-:Y:S02]  /*2fd0*/  IMAD.X R9, R35, 0x1, R44, P6 ;  /* 0x0000000123097824 */ /* 0x002fe400030e062c */
[----:B------:R-:W-:Y:S01]  /*2fe0*/  IMAD R8, R43, 0x2, R36 ;  /* 0x000000022b087824 */ /* 0x000fe200078e0224 */
[----:B0-----:R-:W-:-:S04]  /*2ff0*/  SHF.R.S32.HI R5, RZ, 0x1f, R22 ;  /* 0x0000001fff057819 */ /* 0x001fc80000011416 */
[----:B------:R0:W5:Y:S01]  /*3000*/  @P5 LDG.E.U16 R18, desc[UR24][R8.64] ;  /* 0x0000001808125981 */ /* 0x000162000c1e1500 */
[CC--:B------:R-:W-:Y:S02]  /*3010*/  LEA R4, P6, R22.reuse, R36.reuse, 0x1 ;  /* 0x0000002416047211 */ /* 0x0c0fe400078c08ff */
[----:B------:R-:W-:Y:S02]  /*3020*/  SHF.L.U64.HI R10, R22, 0x1, R5 ;  /* 0x00000001160a7819 */ /* 0x000fe40000010205 */
[----:B------:R-:W-:Y:S02]  /*3030*/  SHF.R.S32.HI R11, RZ, 0x1f, R26 ;  /* 0x0000001fff0b7819 */ /* 0x000fe4000001141a */
[C---:B------:R-:W-:Y:S01]  /*3040*/  ISETP.GT.AND P2, PT, R20.reuse, 0x5, PT ;  /* 0x000000051400780c */ /* 0x040fe20003f44270 */
[----:B------:R-:W-:Y:S01]  /*3050*/  IMAD.X R5, R35, 0x1, R10, P6 ;  /* 0x0000000123057824 */ /* 0x000fe200030e060a */
[----:B------:R-:W-:Y:S02]  /*3060*/  ISETP.GT.AND P3, PT, R20, 0x4, PT ;  /* 0x000000041400780c */ /* 0x000fe40003f64270 */
[----:B------:R-:W-:-:S02]  /*3070*/  LEA R10, P5, R26, R36, 0x1 ;  /* 0x000000241a0a7211 */ /* 0x000fc400078a08ff */
[----:B------:R-:W-:Y:S02]  /*3080*/  SHF.L.U64.HI R12, R26, 0x1, R11 ;  /* 0x000000011a0c7819 */ /* 0x000fe4000001020b */
[----:B0-----:R-:W-:Y:S02]  /*3090*/  SHF.R.S32.HI R9, RZ, 0x1f, R28 ;  /* 0x0000001fff097819 */ /* 0x001fe4000001141c */
[----:B------:R-:W-:Y:S01]  /*30a0*/  PRMT R84, RZ, 0x7610, R84 ;  /* 0x00007610ff547816 */ /* 0x000fe20000000054 */
[----:B------:R-:W-:Y:S01]  /*30b0*/  IMAD.X R11, R35, 0x1, R12, P5 ;  /* 0x00000001230b7824 */ /* 0x000fe200028e060c */
[----:B------:R-:W-:Y:S02]  /*30c0*/  PRMT R85, RZ, 0x7610, R85 ;  /* 0x00007610ff557816 */ /* 0x000fe40000000055 */
[----:B------:R-:W-:Y:S02]  /*30d0*/  SHF.R.S32.HI R86, RZ, 0x1f, R33 ;  /* 0x0000001fff567819 */ /* 0x000fe40000011421 */
[C---:B------:R-:W-:Y:S01]  /*30e0*/  LEA R8, P5, R28.reuse, R36, 0x1 ;  /* 0x000000241c087211 */ /* 0x040fe200078a08ff */
[----:B------:R-:W5:Y:S01]  /*30f0*/  @P2 LDG.E.U16 R84, desc[UR24][R10.64] ;  /* 0x000000180a542981 */ /* 0x000f62000c1e1500 */
[----:B------:R-:W-:-:S02]  /*3100*/  SHF.L.U64.HI R14, R28, 0x1, R9 ;  /* 0x000000011c0e7819 */ /* 0x000fc40000010209 */
[CC--:B------:R-:W-:Y:S01]  /*3110*/  LEA R12, P4, R33.reuse, R36.reuse, 0x1 ;  /* 0x00000024210c7211 */ /* 0x0c0fe200078808ff */
[----:B------:R0:W5:Y:S01]  /*3120*/  @P3 LDG.E.U16 R85, desc[UR24][R4.64] ;  /* 0x0000001804553981 */ /* 0x000162000c1e1500 */
[----:B------:R-:W-:Y:S01]  /*3130*/  SHF.L.U64.HI R86, R33, 0x1, R86 ;  /* 0x0000000121567819 */ /* 0x000fe20000010256 */
[C---:B------:R-:W-:Y:S01]  /*3140*/  IMAD.X R9, R35.reuse, 0x1, R14, P5 ;  /* 0x0000000123097824 */ /* 0x040fe200028e060e */
[C---:B------:R-:W-:Y:S02]  /*3150*/  ISETP.GT.AND P2, PT, R20.reuse, 0x7, PT ;  /* 0x000000071400780c */ /* 0x040fe40003f44270 */
[----:B------:R-:W-:Y:S01]  /*3160*/  ISETP.GT.AND P5, PT, R20, 0x8, PT ;  /* 0x000000081400780c */ /* 0x000fe20003fa4270 */
[----:B------:R-:W-:Y:S01]  /*3170*/  IMAD.X R13, R35, 0x1, R86, P4 ;  /* 0x00000001230d7824 */ /* 0x000fe200020e0656 */
[----:B0-----:R-:W-:Y:S02]  /*3180*/  SHF.R.S32.HI R5, RZ, 0x1f, R24 ;  /* 0x0000001fff057819 */ /* 0x001fe40000011418 */
[----:B------:R-:W-:-:S02]  /*3190*/  LEA R4, P4, R24, R36, 0x1 ;  /* 0x0000002418047211 */ /* 0x000fc400078808ff */
[----:B------:R-:W-:Y:S02]  /*31a0*/  SHF.L.U64.HI R6, R24, 0x1, R5 ;  /* 0x0000000118067819 */ /* 0x000fe40000010205 */
[----:B------:R-:W-:Y:S02]  /*31b0*/  PRMT R86, RZ, 0x7610, R86 ;  /* 0x00007610ff567816 */ /* 0x000fe40000000056 */
[----:B------:R-:W-:Y:S01]  /*31c0*/  ISETP.GT.AND P3, PT, R20, 0x6, PT ;  /* 0x000000061400780c */ /* 0x000fe20003f64270 */
[----:B------:R-:W-:Y:S01]  /*31d0*/  IMAD.X R5, R35, 0x1, R6, P4 ;  /* 0x0000000123057824 */ /* 0x000fe200020e0606 */
[----:B------:R-:W-:Y:S02]  /*31e0*/  PRMT R88, RZ, 0x7610, R88 ;  /* 0x00007610ff587816 */ /* 0x000fe40000000058 */
[----:B------:R-:W-:Y:S01]  /*31f0*/  SHF.R.S32.HI R10, RZ, 0x1f, R23 ;  /* 0x0000001fff0a7819 */ /* 0x000fe20000011417 */
[----:B------:R0:W5:Y:S01]  /*3200*/  @P2 LDG.E.U16 R86, desc[UR24][R12.64] ;  /* 0x000000180c562981 */ /* 0x000162000c1e1500 */
[----:B------:R-:W-:-:S02]  /*3210*/  LEA R6, P2, R23, R36, 0x1 ;  /* 0x0000002417067211 */ /* 0x000fc400078408ff */
[----:B------:R-:W-:Y:S01]  /*3220*/  SHF.L.U64.HI R10, R23, 0x1, R10 ;  /* 0x00000001170a7819 */ /* 0x000fe2000001020a */
[----:B------:R-:W5:Y:S01]  /*3230*/  @P5 LDG.E.U16 R88, desc[UR24][R4.64] ;  /* 0x0000001804585981 */ /* 0x000f62000c1e1500 */
[----:B------:R-:W-:Y:S02]  /*3240*/  PRMT R89, RZ, 0x7610, R89 ;  /* 0x00007610ff597816 */ /* 0x000fe40000000059 */
[----:B------:R-:W-:Y:S01]  /*3250*/  ISETP.GT.AND P5, PT, R20, 0x1d, PT ;  /* 0x0000001d1400780c */ /* 0x000fe20003fa4270 */
[----:B------:R-:W-:Y:S01]  /*3260*/  IMAD.X R7, R35, 0x1, R10, P2 ;  /* 0x0000000123077824 */ /* 0x000fe200010e060a */
[----:B------:R-:W-:Y:S02]  /*3270*/  LEA RZ, P6, R41, R36, 0x1 ;  /* 0x0000002429ff7211 */ /* 0x000fe400078c08ff */
[----:B------:R-:W-:Y:S01]  /*3280*/  SHF.R.S32.HI R10, RZ, 0x1f, R25 ;  /* 0x0000001fff0a7819 */ /* 0x000fe20000011419 */
[----:B------:R1:W5:Y:S01]  /*3290*/  @P3 LDG.E.U16 R89, desc[UR24][R8.64] ;  /* 0x0000001808593981 */ /* 0x000362000c1e1500 */
[----:B------:R-:W-:-:S02]  /*32a0*/  PRMT R83, RZ, 0x7610, R83 ;  /* 0x00007610ff537816 */ /* 0x000fc40000000053 */
[----:B------:R-:W-:Y:S02]  /*32b0*/  SHF.L.U64.HI R10, R25, 0x1, R10 ;  /* 0x00000001190a7819 */ /* 0x000fe4000001020a */
[C---:B------:R-:W-:Y:S02]  /*32c0*/  ISETP.GT.AND P4, PT, R20.reuse, 0x9, PT ;  /* 0x000000091400780c */ /* 0x040fe40003f84270 */
[----:B0-----:R-:W-:Y:S01]  /*32d0*/  SHF.R.S32.HI R12, RZ, 0x1f, R27 ;  /* 0x0000001fff0c7819 */ /* 0x001fe2000001141b */
[----:B-1----:R-:W-:Y:S01]  /*32e0*/  IMAD.X R9, R35, 0x1, R42, P6 ;  /* 0x0000000123097824 */ /* 0x002fe200030e062a */
[-C--:B------:R-:W-:Y:S01]  /*32f0*/  LEA R4, P6, R25, R36.reuse, 0x1 ;  /* 0x0000002419047211 */ /* 0x080fe200078c08ff */
[----:B------:R-:W-:Y:S01]  /*3300*/  IMAD R8, R41, 0x2, R36 ;  /* 0x0000000229087824 */ /* 0x000fe200078e0224 */
[----:B------:R-:W-:Y:S02]  /*3310*/  ISETP.GT.AND P3, PT, R20, 0xa, PT ;  /* 0x0000000a1400780c */ /* 0x000fe40003f64270 */
[----:B------:R-:W-:Y:S01]  /*3320*/  SHF.L.U64.HI R12, R27, 0x1, R12 ;  /* 0x000000011b0c7819 */ /* 0x000fe2000001020c */
[----:B------:R-:W-:Y:S01]  /*3330*/  IMAD.X R5, R35, 0x1, R10, P6 ;  /* 0x0000000123057824 */ /* 0x000fe200030e060a */
[----:B------:R0:W5:Y:S01]  /*3340*/  @P5 LDG.E.U16 R83, desc[UR24][R8.64] ;  /* 0x0000001808535981 */ /* 0x000162000c1e1500 */
[----:B------:R-:W-:-:S02]  /*3350*/  LEA R10, P5, R27, R36, 0x1 ;  /* 0x000000241b0a7211 */ /* 0x000fc400078a08ff */
[----:B------:R-:W-:Y:S02]  /*3360*/  PRMT R93, RZ, 0x7610, R93 ;  /* 0x00007610ff5d7816 */ /* 0x000fe4000000005d */
[----:B------:R-:W-:Y:S01]  /*3370*/  PRMT R91, RZ, 0x7610, R91 ;  /* 0x00007610ff5b7816 */ /* 0x000fe2000000005b */
[----:B------:R-:W-:Y:S01]  /*3380*/  IMAD.X R11, R35, 0x1, R12, P5 ;  /* 0x00000001230b7824 */ /* 0x000fe200028e060c */
[----:B------:R-:W-:Y:S02]  /*3390*/  SHF.R.S32.HI R92, RZ, 0x1f, R31 ;  /* 0x0000001fff5c7819 */ /* 0x000fe4000001141f */
[----:B------:R-:W-:Y:S01]  /*33a0*/  ISETP.GT.AND P2, PT, R20, 0xb, PT ;  /* 0x0000000b1400780c */ /* 0x000fe20003f44270 */
[----:B------:R-:W5:Y:S01]  /*33b0*/  @P4 LDG.E.U16 R93, desc[UR24][R6.64] ;  /* 0x00000018065d4981 */ /* 0x000f62000c1e1500 */
[----:B0-----:R-:W-:Y:S02]  /*33c0*/  SHF.R.S32.HI R9, RZ, 0x1f, R30 ;  /* 0x0000001fff097819 */ /* 0x001fe4000001141e */
[C---:B------:R-:W-:Y:S01]  /*33d0*/  LEA R8, P5, R30.reuse, R36, 0x1 ;  /* 0x000000241e087211 */ /* 0x040fe200078a08ff */
[----:B------:R0:W5:Y:S01]  /*33e0*/  @P3 LDG.E.U16 R91, desc[UR24][R4.64] ;  /* 0x00000018045b3981 */ /* 0x000162000c1e1500 */
[----:B------:R-:W-:-:S02]  /*33f0*/  SHF.L.U64.HI R14, R30, 0x1, R9 ;  /* 0x000000011e0e7819 */ /* 0x000fc40000010209 */
[CC--:B------:R-:W-:Y:S02]  /*3400*/  LEA R12, P4, R31.reuse, R36.reuse, 0x1 ;  /* 0x000000241f0c7211 */ /* 0x0c0fe400078808ff */
[----:B------:R-:W-:Y:S01]  /*3410*/  SHF.L.U64.HI R94, R31, 0x1, R92 ;  /* 0x000000011f5e7819 */ /* 0x000fe2000001025c */
[C---:B------:R-:W-:Y:S01]  /*3420*/  IMAD.X R9, R35.reuse, 0x1, R14, P5 ;  /* 0x0000000123097824 */ /* 0x040fe200028e060e */
[----:B------:R-:W-:Y:S02]  /*3430*/  ISETP.GT.AND P5, PT, R20, 0xe, PT ;  /* 0x0000000e1400780c */ /* 0x000fe40003fa4270 */
[----:B0-----:R-:W-:Y:S01]  /*3440*/  SHF.R.S32.HI R5, RZ, 0x1f, R32 ;  /* 0x0000001fff057819 */ /* 0x001fe20000011420 */
[----:B------:R-:W-:Y:S01]  /*3450*/  IMAD.X R13, R35, 0x1, R94, P4 ;  /* 0x00000001230d7824 */ /* 0x000fe200020e065e */
[----:B------:R-:W-:Y:S02]  /*3460*/  PRMT R90, RZ, 0x7610, R90 ;  /* 0x00007610ff5a7816 */ /* 0x000fe4000000005a */
[----:B------:R-:W-:-:S02]  /*3470*/  LEA R4, P4, R32, R36, 0x1 ;  /* 0x0000002420047211 */ /* 0x000fc400078808ff */
[----:B------:R-:W-:Y:S02]  /*3480*/  SHF.L.U64.HI R6, R32, 0x1, R5 ;  /* 0x0000000120067819 */ /* 0x000fe40000010205 */
[C---:B------:R-:W-:Y:S01]  /*3490*/  ISETP.GT.AND P3, PT, R20.reuse, 0xc, PT ;  /* 0x0000000c1400780c */ /* 0x040fe20003f64270 */
[----:B------:R0:W5:Y:S01]  /*34a0*/  @P2 LDG.E.U16 R90, desc[UR24][R10.64] ;  /* 0x000000180a5a2981 */ /* 0x000162000c1e1500 */
[----:B------:R-:W-:Y:S01]  /*34b0*/  PRMT R94, RZ, 0x7610, R94 ;  /* 0x00007610ff5e7816 */ /* 0x000fe2000000005e */
[----:B------:R-:W-:Y:S01]  /*34c0*/  IMAD.X R5, R35, 0x1, R6, P4 ;  /* 0x0000000123057824 */ /* 0x000fe200020e0606 */
[----:B------:R-:W-:Y:S02]  /*34d0*/  ISETP.GT.AND P2, PT, R20, 0xd, PT ;  /* 0x0000000d1400780c */ /* 0x000fe40003f44270 */
[----:B------:R-:W-:Y:S02]  /*34e0*/  PRMT R92, RZ, 0x7610, R92 ;  /* 0x00007610ff5c7816 */ /* 0x000fe4000000005c */
[----:B------:R-:W5:Y:S01]  /*34f0*/  @P5 LDG.E.U16 R94, desc[UR24][R4.64] ;  /* 0x00000018045e5981 */ /* 0x000f62000c1e1500 */
[----:B0-----:R-:W-:-:S02]  /*3500*/  SHF.R.S32.HI R10, RZ, 0x1f, R69 ;  /* 0x0000001fff0a7819 */ /* 0x001fc40000011445 */
[CC--:B------:R-:W-:Y:S02]  /*3510*/  LEA R6, P5, R69.reuse, R36.reuse, 0x1 ;  /* 0x0000002445067211 */ /* 0x0c0fe400078a08ff */
[----:B------:R0:W5:Y:S01]  /*3520*/  @P3 LDG.E.U16 R92, desc[UR24][R8.64] ;  /* 0x00000018085c3981 */ /* 0x000162000c1e1500 */
[----:B------:R-:W-:Y:S02]  /*3530*/  SHF.L.U64.HI R10, R69, 0x1, R10 ;  /* 0x00000001450a7819 */ /* 0x000fe4000001020a */
[----:B------:R-:W-:Y:S02]  /*3540*/  SHF.R.S32.HI R14, RZ, 0x1f, R67 ;  /* 0x0000001fff0e7819 */ /* 0x000fe40000011443 */
[----:B------:R-:W-:Y:S01]  /*3550*/  PRMT R95, RZ, 0x7610, R95 ;  /* 0x00007610ff5f7816 */ /* 0x000fe2000000005f */
[----:B------:R-:W-:Y:S01]  /*3560*/  IMAD.X R7, R35, 0x1, R10, P5 ;  /* 0x0000000123077824 */ /* 0x000fe200028e060a */
[C---:B------:R-:W-:Y:S02]  /*3570*/  SHF.L.U64.HI R14, R67.reuse, 0x1, R14 ;  /* 0x00000001430e7819 */ /* 0x040fe4000001020e */
[----:B0-----:R-:W-:-:S02]  /*3580*/  LEA R8, P5, R67, R36, 0x1 ;  /* 0x0000002443087211 */ /* 0x001fc400078a08ff */
[----:B------:R0:W5:Y:S01]  /*3590*/  @P2 LDG.E.U16 R95, desc[UR24][R12.64] ;  /* 0x000000180c5f2981 */ /* 0x000162000c1e1500 */
[----:B------:R-:W-:Y:S02]  /*35a0*/  SHF.R.S32.HI R10, RZ, 0x1f, R65 ;  /* 0x0000001fff0a7819 */ /* 0x000fe40000011441 */
[----:B------:R-:W-:Y:S01]  /*35b0*/  IMAD.X R9, R35, 0x1, R14, P5 ;  /* 0x0000000123097824 */ /* 0x000fe200028e060e */
[C---:B------:R-:W-:Y:S02]  /*35c0*/  LEA R4, P5, R65.reuse, R36, 0x1 ;  /* 0x0000002441047211 */ /* 0x040fe400078a08ff */
[----:B------:R-:W-:Y:S02]  /*35d0*/  SHF.L.U64.HI R10, R65, 0x1, R10 ;  /* 0x00000001410a7819 */ /* 0x000fe4000001020a */
[C---:B------:R-:W-:Y:S02]  /*35e0*/  ISETP.GT.AND P2, PT, R20.reuse, 0x11, PT ;  /* 0x000000111400780c */ /* 0x040fe40003f44270 */
[C---:B------:R-:W-:Y:S01]  /*35f0*/  ISETP.GT.AND P4, PT, R20.reuse, 0x10, PT ;  /* 0x000000101400780c */ /* 0x040fe20003f84270 */
[----:B------:R-:W-:Y:S01]  /*3600*/  IMAD.X R5, R35, 0x1, R10, P5 ;  /* 0x0000000123057824 */ /* 0x000fe200028e060a */
[----:B------:R-:W-:-:S02]  /*3610*/  ISETP.GT.AND P5, PT, R20, RZ, PT ;  /* 0x000000ff1400720c */ /* 0x000fc40003fa4270 */
[----:B------:R-:W-:Y:S02]  /*3620*/  PRMT R99, RZ, 0x7610, R99 ;  /* 0x00007610ff637816 */ /* 0x000fe40000000063 */
[----:B------:R-:W-:Y:S02]  /*3630*/  ISETP.GT.AND P3, PT, R20, 0xf, PT ;  /* 0x0000000f1400780c */ /* 0x000fe40003f64270 */
[----:B0-----:R-:W-:Y:S02]  /*3640*/  SHF.R.S32.HI R12, RZ, 0x1f, R63 ;  /* 0x0000001fff0c7819 */ /* 0x001fe4000001143f */
[----:B------:R-:W-:Y:S01]  /*3650*/  PRMT R96, RZ, 0x7610, R96 ;  /* 0x00007610ff607816 */ /* 0x000fe20000000060 */
[----:B------:R-:W5:Y:S01]  /*3660*/  @P2 LDG.E.U16 R99, desc[UR24][R4.64] ;  /* 0x0000001804632981 */ /* 0x000f62000c1e1500 */
[C---:B------:R-:W-:Y:S02]  /*3670*/  LEA R10, P2, R63.reuse, R36, 0x1 ;  /* 0x000000243f0a7211 */ /* 0x040fe400078408ff */
[----:B------:R-:W-:-:S02]  /*3680*/  SHF.L.U64.HI R12, R63, 0x1, R12 ;  /* 0x000000013f0c7819 */ /* 0x000fc4000001020c */
[----:B------:R-:W-:Y:S01]  /*3690*/  PRMT R97, RZ, 0x7610, R97 ;  /* 0x00007610ff617816 */ /* 0x000fe20000000061 */
[----:B------:R0:W5:Y:S01]  /*36a0*/  @P4 LDG.E.U16 R96, desc[UR24][R8.64] ;  /* 0x0000001808604981 */ /* 0x000162000c1e1500 */
[----:B------:R-:W-:Y:S01]  /*36b0*/  PRMT R98, RZ, 0x7610, R98 ;  /* 0x00007610ff627816 */ /* 0x000fe20000000062 */
[----:B------:R-:W-:Y:S01]  /*36c0*/  IMAD.X R11, R35, 0x1, R12, P2 ;  /* 0x00000001230b7824 */ /* 0x000fe200010e060c */
[C---:B------:R-:W-:Y:S02]  /*36d0*/  ISETP.GT.AND P4, PT, R20.reuse, 0x12, PT ;  /* 0x000000121400780c */ /* 0x040fe40003f84270 */
[----:B------:R-:W-:Y:S01]  /*36e0*/  SHF.R.S32.HI R12, RZ, 0x1f, R59 ;  /* 0x0000001fff0c7819 */ /* 0x000fe2000001143b */
[----:B------:R1:W5:Y:S01]  /*36f0*/  @P3 LDG.E.U16 R97, desc[UR24][R6.64] ;  /* 0x0000001806613981 */ /* 0x000362000c1e1500 */
[----:B------:R-:W-:Y:S01]  /*3700*/  SHF.R.S32.HI R14, RZ, 0x1f, R61 ;  /* 0x0000001fff0e7819 */ /* 0x000fe2000001143d */
[----:B0-----:R-:W-:Y:S02]  /*3710*/  @P5 IMAD.MOV.U32 R8, RZ, RZ, R36 ;  /* 0x000000ffff085224 */ /* 0x001fe400078e0024 */
[----:B------:R-:W-:Y:S01]  /*3720*/  @P5 IMAD.MOV.U32 R9, RZ, RZ, R35 ;  /* 0x000000ffff095224 */ /* 0x000fe200078e0023 */
[----:B------:R-:W-:-:S02]  /*3730*/  ISETP.GT.AND P3, PT, R20, 0x13, PT ;  /* 0x000000131400780c */ /* 0x000fc40003f64270 */
[----:B------:R-:W-:Y:S02]  /*3740*/  ISETP.GT.AND P2, PT, R20, 0x14, PT ;  /* 0x000000141400780c */ /* 0x000fe40003f44270 */
[----:B------:R0:W5:Y:S01]  /*3750*/  @P5 LDG.E.U16 R98, desc[UR24][R8.64] ;  /* 0x0000001808625981 */ /* 0x000162000c1e1500 */
[CC--:B------:R-:W-:Y:S02]  /*3760*/  LEA R4, P5, R59.reuse, R36.reuse, 0x1 ;  /* 0x000000243b047211 */ /* 0x0c0fe400078a08ff */
[----:B------:R-:W-:Y:S02]  /*3770*/  SHF.L.U64.HI R12, R59, 0x1, R12 ;  /* 0x000000013b0c7819 */ /* 0x000fe4000001020c */
[C---:B-1----:R-:W-:Y:S02]  /*3780*/  LEA R6, P6, R61.reuse, R36, 0x1 ;  /* 0x000000243d067211 */ /* 0x042fe400078c08ff */
[----:B------:R-:W-:Y:S02]  /*3790*/  SHF.L.U64.HI R14, R61, 0x1, R14 ;  /* 0x000000013d0e7819 */ /* 0x000fe4000001020e */
[----:B------:R-:W-:Y:S01]  /*37a0*/  PRMT R100, RZ, 0x7610, R100 ;  /* 0x00007610ff647816 */ /* 0x000fe20000000064 */
[C---:B------:R-:W-:Y:S01]  /*37b0*/  IMAD.X R5, R35.reuse, 0x1, R12, P5 ;  /* 0x0000000123057824 */ /* 0x040fe200028e060c */
[----:B------:R-:W-:Y:S01]  /*37c0*/  PRMT R103, RZ, 0x7610, R103 ;  /* 0x00007610ff677816 */ /* 0x000fe20000000067 */
[----:B------:R-:W-:Y:S01]  /*37d0*/  IMAD.X R7, R35, 0x1, R14, P6 ;  /* 0x0000000123077824 */ /* 0x000fe200030e060e */
[----:B------:R-:W-:-:S02]  /*37e0*/  PRMT R102, RZ, 0x7610, R102 ;  /* 0x00007610ff667816 */ /* 0x000fc40000000066 */
[-C--:B------:R-:W-:Y:S01]  /*37f0*/  LEA RZ, P5, R39, R36.reuse, 0x1 ;  /* 0x0000002427ff7211 */ /* 0x080fe200078a08ff */
[----:B------:R-:W5:Y:S01]  /*3800*/  @P4 LDG.E.U16 R100, desc[UR24][R10.64] ;  /* 0x000000180a644981 */ /* 0x000f62000c1e1500 */
[----:B------:R-:W-:-:S03]  /*3810*/  LEA RZ, P4, R37, R36, 0x1 ;  /* 0x0000002425ff7211 */ /* 0x000fc600078808ff */
[----:B------:R-:W5:Y:S01]  /*3820*/  @P3 LDG.E.U16 R103, desc[UR24][R6.64] ;  /* 0x0000001806673981 */ /* 0x000f62000c1e1500 */
[C---:B0-----:R-:W-:Y:S01]  /*3830*/  IMAD.X R9, R35.reuse, 0x1, R40, P5 ;  /* 0x0000000123097824 */ /* 0x041fe200028e0628 */
[C---:B------:R-:W-:Y:S02]  /*3840*/  ISETP.GT.AND P3, PT, R20.reuse, 0x1e, PT ;  /* 0x0000001e1400780c */ /* 0x040fe40003f64270 */
[----:B------:R0:W5:Y:S01]  /*3850*/  @P2 LDG.E.U16 R102, desc[UR24][R4.64] ;  /* 0x0000001804662981 */ /* 0x000162000c1e1500 */
[C---:B------:R-:W-:Y:S02]  /*3860*/  ISETP.GT.AND P2, PT, R20.reuse, 0x1f, PT ;  /* 0x0000001f1400780c */ /* 0x040fe40003f44270 */
[----:B------:R-:W-:Y:S01]  /*3870*/  ISETP.GT.AND P5, PT, R20, 0x1, PT ;  /* 0x000000011400780c */ /* 0x000fe20003fa4270 */
[----:B------:R-:W-:Y:S01]  /*3880*/  IMAD.X R13, R35, 0x1, R38, P4 ;  /* 0x00000001230d7824 */ /* 0x000fe200020e0626 */
[----:B------:R-:W-:Y:S01]  /*3890*/  IADD3 R14, P4, PT, R21, R36, RZ ;  /* 0x00000024150e7210 */ /* 0x000fe20007f9e0ff */
[----:B------:R-:W-:Y:S01]  /*38a0*/  USHF.L.U32 UR4, UR4, 0x1f, URZ ;  /* 0x0000001f04047899 */ /* 0x000fe200080006ff */
[----:B------:R-:W-:Y:S01]  /*38b0*/  PRMT R101, RZ, 0x7610, R101 ;  /* 0x00007610ff657816 */ /* 0x000fe20000000065 */
[--C-:B------:R-:W-:Y:S01]  /*38c0*/  IMAD R8, R39, 0x2, R36.reuse ;  /* 0x0000000227087824 */ /* 0x100fe200078e0224 */
[----:B------:R-:W-:Y:S01]  /*38d0*/  PRMT R105, RZ, 0x7610, R105 ;  /* 0x00007610ff697816 */ /* 0x000fe20000000069 */
[----:B------:R-:W-:Y:S01]  /*38e0*/  IMAD R12, R37, 0x2, R36 ;  /* 0x00000002250c7824 */ /* 0x000fe200078e0224 */
[----:B0-----:R-:W-:Y:S01]  /*38f0*/  PRMT R4, RZ, 0x7610, R4 ;  /* 0x00007610ff047816 */ /* 0x001fe20000000004 */
[----:B------:R-:W-:-:S02]  /*3900*/  IMAD.X R15, R35, 0x1, R60, P4 ;  /* 0x00000001230f7824 */ /* 0x000fc400020e063c */
[----:B------:R-:W-:Y:S01]  /*3910*/  IMAD.U32 R6, RZ, RZ, UR4 ;  /* 0x00000004ff067e24 */ /* 0x000fe2000f8e00ff */
[----:B------:R0:W5:Y:S04]  /*3920*/  @P2 LDG.E.U16 R105, desc[UR24][R12.64] ;  /* 0x000000180c692981 */ /* 0x000168000c1e1500 */
[----:B------:R0:W5:Y:S04]  /*3930*/  @P3 LDG.E.U16 R4, desc[UR24][R8.64] ;  /* 0x0000001808043981 */ /* 0x000168000c1e1500 */
[----:B------:R0:W5:Y:S01]  /*3940*/  @P5 LDG.E.U16 R101, desc[UR24][R14.64] ;  /* 0x000000180e655981 */ /* 0x000162000c1e1500 */
[----:B------:R-:W1:Y:S01]  /*3950*/  SYNCS.PHASECHK.TRANS64.TRYWAIT P2, [UR13], R6 ;  /* 0x00000006ff0075a7 */ /* 0x000e62000804110d */
[----:B------:R-:W-:-:S04]  /*3960*/  LOP3.LUT R5, R3, 0x1f, RZ, 0xc0, !PT ;  /* 0x0000001f03057812 */ /* 0x000fc800078ec0ff */
[----:B------:R-:W-:Y:S02]  /*3970*/  ISETP.GE.AND P3, PT, R5, R20, PT ;  /* 0x000000140500720c */ /* 0x000fe40003f66270 */
[----:B--2---:R-:W-:Y:S01]  /*3980*/  PRMT R5, R82, 0x5410, R87 ;  /* 0x0000541052057816 */ /* 0x004fe20000000057 */
[----:B01----:R-:W-:Y:S10]  /*3990*/  @!P2 BRA `(.L_x_9) ;  /* 0x0000000c00d8a947 */ /* 0x003ff40003800000 */
.L_x_17:
[----:B-----5:R-:W-:Y:S01]  /*39a0*/  PRMT R16, R16, 0x5410, R19 ;  /* 0x0000541010107816 */ /* 0x020fe20000000013 */
[----:B------:R-:W-:Y:S01]  /*39b0*/  IMAD.WIDE R72, R62, 0x2, R72 ;  /* 0x000000023e487825 */ /* 0x000fe200078e0248 */
[----:B------:R-:W-:Y:S02]  /*39c0*/  PRMT R19, R4, 0x5410, R105 ;  /* 0x0000541004137816 */ /* 0x000fe40000000069 */
[----:B------:R-:W-:Y:S01]  /*39d0*/  PRMT R6, R85, 0x5410, R84 ;  /* 0x0000541055067816 */ /* 0x000fe20000000054 */
[----:B------:R-:W-:Y:S01]  /*39e0*/  IMAD.WIDE R76, R62, 0x2, R76 ;  /* 0x000000023e4c7825 */ /* 0x000fe200078e024c */
[----:B------:R-:W-:Y:S02]  /*39f0*/  PRMT R7, R89, 0x5410, R86 ;  /* 0x0000541059077816 */ /* 0x000fe40000000056 */
[----:B------:R-:W-:Y:S01]  /*3a00*/  PRMT R8, R88, 0x5410, R93 ;  /* 0x0000541058087816 */ /* 0x000fe2000000005d */
[----:B------:R-:W-:Y:S01]  /*3a10*/  IMAD.WIDE R70, R62, 0x2, R70 ;  /* 0x000000023e467825 */ /* 0x000fe200078e0246 */
[----:B------:R-:W-:-:S02]  /*3a20*/  PRMT R9, R91, 0x5410, R90 ;  /* 0x000054105b097816 */ /* 0x000fc4000000005a */
[----:B------:R-:W-:Y:S01]  /*3a30*/  PRMT R10, R92, 0x5410, R95 ;  /* 0x000054105c0a7816 */ /* 0x000fe2000000005f */
[----:B------:R-:W-:Y:S01]  /*3a40*/  IMAD.WIDE R74, R62, 0x2, R74 ;  /* 0x000000023e4a7825 */ /* 0x000fe200078e024a */
        /* <DEDUP_REMOVED lines=8> */
[----:B------:R-:W-:Y:S02]  /*3ad0*/  PRMT R79, RZ, 0x7610, R79 ;  /* 0x00007610ff4f7816 */ /* 0x000fe4000000004f */
[----:B------:R0:W-:Y:S01]  /*3ae0*/  STTM.x16 tmem[UR12+0x10], R4 ;  /* 0x00001004000079ed */ /* 0x0001e2000824000c */
[----:B------:R-:W1:Y:S02]  /*3af0*/  FENCE.VIEW.ASYNC.T ;  /* 0x00000000000073c6 */ /* 0x000e640000000200 */
[----:B-1----:R-:W-:Y:S01]  /*3b00*/  BAR.SYNC.DEFER_BLOCKING 0x0 ;  /* 0x0000000000007b1d */ /* 0x002fe20000010000 */
[----:B------:R-:W-:-:S02]  /*3b10*/  PRMT R83, RZ, 0x7610, R83 ;  /* 0x00007610ff537816 */ /* 0x000fc40000000053 */
[----:B------:R-:W-:Y:S02]  /*3b20*/  PRMT R81, RZ, 0x7610, R81 ;  /* 0x00007610ff517816 */ /* 0x000fe40000000051 */
[----:B------:R-:W-:Y:S01]  /*3b30*/  PRMT R85, RZ, 0x7610, R85 ;  /* 0x00007610ff557816 */ /* 0x000fe20000000055 */
[----:B------:R-:W2:Y:S04]  /*3b40*/  @!P3 LDG.E.U16 R79, desc[UR24][R76.64] ;  /* 0x000000184c4fb981 */ /* 0x000ea8000c1e1500 */
[----:B------:R-:W3:Y:S04]  /*3b50*/  @!P3 LDG.E.U16 R83, desc[UR24][R72.64] ;  /* 0x000000184853b981 */ /* 0x000ee8000c1e1500 */
[----:B------:R-:W4:Y:S04]  /*3b60*/  @!P3 LDG.E.U16 R81, desc[UR24][R74.64] ;  /* 0x000000184a51b981 */ /* 0x000f28000c1e1500 */
[----:B------:R-:W4:Y:S01]  /*3b70*/  @!P3 LDG.E.U16 R85, desc[UR24][R70.64] ;  /* 0x000000184655b981 */ /* 0x000f22000c1e1500 */
[----:B------:R-:W-:Y:S01]  /*3b80*/  ULEA UR13, UR22, UR11, 0x3 ;  /* 0x0000000b160d7291 */ /* 0x000fe2000f8e18ff */
[----:B------:R-:W-:Y:S03]  /*3b90*/  BAR.SYNC.DEFER_BLOCKING 0x0 ;  /* 0x0000000000007b1d */ /* 0x000fe60000010000 */
[----:B------:R-:W-:-:S03]  /*3ba0*/  UIADD3 UR13, UPT, UPT, UR13, 0x800, URZ ;  /* 0x000008000d0d7890 */ /* 0x000fc6000fffe0ff */
[----:B--2---:R0:W-:Y:S04]  /*3bb0*/  STS.U16 [R66+UR11+0x400], R79 ;  /* 0x0004004f42007988 */ /* 0x0041e8000800040b */
[----:B---3--:R0:W-:Y:S04]  /*3bc0*/  STS.U16 [R66+UR11+0x600], R83 ;  /* 0x0006005342007988 */ /* 0x0081e8000800040b */
[----:B----4-:R0:W-:Y:S04]  /*3bd0*/  STS.U16 [R64+UR11+0x500], R81 ;  /* 0x0005005140007988 */ /* 0x0101e8000800040b */
[----:B------:R0:W-:Y:S01]  /*3be0*/  STS.U16 [R64+UR11+0x700], R85 ;  /* 0x0007005540007988 */ /* 0x0001e2000800040b */
[----:B------:R1:W-:Y:S06]  /*3bf0*/  MEMBAR.ALL.CTA ;  /* 0x0000000000007992 */ /* 0x0003ec0000008000 */
[----:B-1----:R-:W1:Y:S02]  /*3c00*/  FENCE.VIEW.ASYNC.S ;  /* 0x00000000000073c6 */ /* 0x002e640000000000 */
[----:B-1----:R-:W-:Y:S06]  /*3c10*/  BAR.SYNC.DEFER_BLOCKING 0x0 ;  /* 0x0000000000007b1d */ /* 0x002fec0000010000 */
[----:B------:R-:W-:Y:S05]  /*3c20*/  @P0 BRA `(.L_x_10) ;  /* 0x0000000000380947 */ /* 0x000fea0003800000 */
[----:B------:R-:W-:Y:S01]  /*3c30*/  UIADD3 UR23, UPT, UPT, UR10, 0x18, URZ ;  /* 0x000000180a177890 */ /* 0x000fe2000fffe0ff */
[----:B------:R-:W-:Y:S01]  /*3c40*/  UMOV UR16, UR6 ;  /* 0x0000000600107c82 */ /* 0x000fe20008000000 */
[----:B------:R-:W-:Y:S01]  /*3c50*/  UMOV UR17, 0x80004020 ;  /* 0x8000402000117882 */ /* 0x000fe20000000000 */
[----:B------:R-:W-:Y:S01]  /*3c60*/  UMOV UR18, 0x0 ;  /* 0x0000000000127882 */ /* 0x000fe20000000000 */
[----:B------:R-:W-:Y:S01]  /*3c70*/  UMOV UR19, 0x8040490 ;  /* 0x0804049000137882 */ /* 0x000fe20000000000 */
[----:B------:R-:W-:Y:S01]  /*3c80*/  UMOV UR8, UR13 ;  /* 0x0000000d00087c82 */ /* 0x000fe20008000000 */
[----:B------:R-:W-:Y:S01]  /*3c90*/  UMOV UR9, URZ ;  /* 0x000000ff00097c82 */ /* 0x000fe20008000000 */
[----:B------:R-:W-:Y:S01]  /*3ca0*/  UMOV UR26, 0x0 ;  /* 0x00000000001a7882 */ /* 0x000fe20000000000 */
[----:B------:R-:W-:Y:S01]  /*3cb0*/  UMOV UR27, 0x8040490 ;  /* 0x08040490001b7882 */ /* 0x000fe20000000000 */
[----:B------:R1:W-:Y:S01]  /*3cc0*/  UTCHMMA tmem[UR20], gdesc[UR16], tmem[UR10], tmem[UR18], idesc[UR19], UPT ;  /* 0x00ff1210140079ea */ /* 0x0003e2000b80000a */
[----:B------:R-:W-:Y:S01]  /*3cd0*/  UMOV UR4, UR8 ;  /* 0x0000000800047c82 */ /* 0x000fe20008000000 */
[----:B------:R1:W-:Y:S01]  /*3ce0*/  UTCHMMA tmem[UR23], gdesc[UR14], tmem[UR10], tmem[UR26], idesc[UR27], UPT ;  /* 0x00ff1a0e170079ea */ /* 0x0003e2000b80000a */
[----:B------:R1:W-:Y:S01]  /*3cf0*/  UTCBAR [UR4], URZ ;  /* 0x000000ff040073e9 */ /* 0x0003e200080000ff */
[----:B------:R-:W-:-:S02]  /*3d00*/  NOP ;  /* 0x0000000000007918 */ /* 0x000fc40000000000 */
.L_x_10:
[----:B------:R-:W-:Y:S01]  /*3d10*/  UIADD3 UR22, UPT, UPT, UR22, 0x1, URZ ;  /* 0x0000000116167890 */ /* 0x000fe2000fffe0ff */
[----:B0-----:R-:W-:Y:S01]  /*3d20*/  IMAD.MOV.U32 R4, RZ, RZ, R36 ;  /* 0x000000ffff047224 */ /* 0x001fe200078e0024 */
[----:B------:R-:W-:Y:S01]  /*3d30*/  UIADD3 UR21, UPT, UPT, UR21, -0x1, URZ ;  /* 0xffffffff15157890 */ /* 0x000fe2000fffe0ff */
[----:B------:R-:W-:Y:S01]  /*3d40*/  IMAD.MOV.U32 R5, RZ, RZ, R35 ;  /* 0x000000ffff057224 */ /* 0x000fe200078e0023 */
[----:B------:R-:W-:Y:S01]  /*3d50*/  UISETP.GT.AND UP1, UPT, UR22, 0x1, UPT ;  /* 0x000000011600788c */ /* 0x000fe2000bf24270 */
[----:B------:R-:W-:Y:S02]  /*3d60*/  VIADD R20, R20, 0xffffffe0 ;  /* 0xffffffe014147836 */ /* 0x000fe40000000000 */
[----:B------:R-:W-:Y:S01]  /*3d70*/  IMAD.WIDE R4, R68, 0x2, R4 ;  /* 0x0000000244047825 */ /* 0x000fe200078e0204 */
[----:B-1----:R-:W-:Y:S02]  /*3d80*/  USEL UR4, URZ, 0x1, !UP1 ;  /* 0x00000001ff047887 */ /* 0x002fe4000c800000 */
[----:B------:R-:W-:Y:S01]  /*3d90*/  USEL UR22, UR22, URZ, !UP1 ;  /* 0x000000ff16167287 */ /* 0x000fe2000c800000 */
[----:B------:R-:W-:Y:S01]  /*3da0*/  IMAD.MOV.U32 R36, RZ, RZ, R4 ;  /* 0x000000ffff247224 */ /* 0x000fe200078e0004 */
[----:B------:R-:W-:Y:S01]  /*3db0*/  UISETP.NE.U32.AND UP1, UPT, UR21, URZ, UPT ;  /* 0x000000ff1500728c */ /* 0x000fe2000bf25070 */
[----:B------:R-:W-:Y:S01]  /*3dc0*/  IMAD.MOV.U32 R35, RZ, RZ, R5 ;  /* 0x000000ffff237224 */ /* 0x000fe200078e0005 */
[----:B------:R-:W-:-:S03]  /*3dd0*/  ULOP3.LUT UR8, UR5, UR4, URZ, 0x3c, !UPT ;  /* 0x0000000405087292 */ /* 0x000fc6000f8e3cff */
[----:B------:R-:W-:-:S04]  /*3de0*/  UMOV UR4, UR5 ;  /* 0x0000000500047c82 */ /* 0x000fc80008000000 */
[----:B------:R-:W-:Y:S01]  /*3df0*/  UMOV UR5, UR8 ;  /* 0x0000000800057c82 */ /* 0x000fe20008000000 */
[----:B------:R-:W-:Y:S05]  /*3e00*/  BRA.U UP1, `(.L_x_11) ;  /* 0xffffffed01987547 */ /* 0x000fea000b83ffff */
.L_x_8:
[----:B------:R-:W-:Y:S01]  /*3e10*/  ISETP.GE.AND P0, PT, R34, 0x20, PT ;  /* 0x000000202200780c */ /* 0x000fe20003f06270 */
[----:B------:R-:W1:Y:S01]  /*3e20*/  LDCU UR5, c[0x0][0x3b4] ;  /* 0x00007680ff0577ac */ /* 0x000e620008000800 */
[----:B------:R-:W2:Y:S11]  /*3e30*/  LDCU.128 UR16, c[0x0][0x390] ;  /* 0x00007200ff1077ac */ /* 0x000eb60008000c00 */
[----:B------:R-:W-:Y:S05]  /*3e40*/  @!P0 BRA `(.L_x_12) ;  /* 0x0000000000108947 */ /* 0x000fea0003800000 */
[----:B------:R-:W-:-:S06]  /*3e50*/  USHF.L.U32 UR4, UR4, 0x1f, URZ ;  /* 0x0000001f04047899 */ /* 0x000fcc00080006ff */
[----:B------:R-:W-:-:S04]  /*3e60*/  IMAD.U32 R3, RZ, RZ, UR4 ;  /* 0x00000004ff037e24 */ /* 0x000fc8000f8e00ff */
[----:B------:R-:W3:Y:S02]  /*3e70*/  SYNCS.PHASECHK.TRANS64.TRYWAIT P0, [UR13], R3 ;  /* 0x00000003ff0075a7 */ /* 0x000ee4000800110d */
[----:B---3--:R-:W-:Y:S05]  /*3e80*/  @!P0 BRA `(.L_x_13) ;  /* 0x0000000800a88947 */ /* 0x008fea0003800000 */
.L_x_12:
[----:B------:R-:W-:Y:S01]  /*3e90*/  BAR.SYNC.DEFER_BLOCKING 0x0 ;  /* 0x0000000000007b1d */ /* 0x000fe20000010000 */
[----:B------:R-:W-:Y:S01]  /*3ea0*/  VIADD R3, R0, 0x2 ;  /* 0x0000000200037836 */ /* 0x000fe20000000000 */
[C---:B--2---:R-:W-:Y:S01]  /*3eb0*/  ISETP.GE.AND P0, PT, R2.reuse, UR18, PT ;  /* 0x0000001202007c0c */ /* 0x044fe2000bf06270 */
[----:B-1----:R-:W-:Y:S02]  /*3ec0*/  IMAD R2, R2, UR5, RZ ;  /* 0x0000000502027c24 */ /* 0x002fe4000f8e02ff */
[C---:B------:R-:W-:Y:S01]  /*3ed0*/  VIADD R20, R0.reuse, 0x3 ;  /* 0x0000000300147836 */ /* 0x040fe20000000000 */
[----:B------:R-:W1:Y:S01]  /*3ee0*/  LDCU UR4, c[0x0][0x3b8] ;  /* 0x00007700ff0477ac */ /* 0x000e620008000800 */
[----:B------:R-:W-:Y:S01]  /*3ef0*/  ISETP.LT.AND P5, PT, R3, UR19, !P0 ;  /* 0x0000001303007c0c */ /* 0x000fe2000c7a1270 */
[----:B------:R-:W-:Y:S01]  /*3f00*/  VIADD R21, R0, 0x1 ;  /* 0x0000000100157836 */ /* 0x000fe20000000000 */
[----:B------:R-:W-:Y:S01]  /*3f10*/  LEA R24, P4, R2, UR16, 0x1 ;  /* 0x0000001002187c11 */ /* 0x000fe2000f8808ff */
[----:B------:R-:W-:Y:S01]  /*3f20*/  VIADD R23, R0, 0x6 ;  /* 0x0000000600177836 */ /* 0x000fe20000000000 */
[----:B------:R-:W-:-:S02]  /*3f30*/  ISETP.LT.AND P2, PT, R20, UR19, !P0 ;  /* 0x0000001314007c0c */ /* 0x000fc4000c741270 */
[----:B------:R-:W-:Y:S02]  /*3f40*/  LEA.HI.X.SX32 R26, R2, UR17, 0x1, P4 ;  /* 0x00000011021a7c11 */ /* 0x000fe4000a0f0eff */
[----:B------:R-:W-:Y:S01]  /*3f50*/  ISETP.LT.AND P3, PT, R21, UR19, !P0 ;  /* 0x0000001315007c0c */ /* 0x000fe2000c761270 */
[C---:B------:R-:W-:Y:S01]  /*3f60*/  VIADD R21, R0.reuse, 0x5 ;  /* 0x0000000500157836 */ /* 0x040fe20000000000 */
[C---:B------:R-:W-:Y:S01]  /*3f70*/  ISETP.LT.AND P6, PT, R0.reuse, UR19, !P0 ;  /* 0x0000001300007c0c */ /* 0x040fe2000c7c1270 */
[----:B------:R-:W2:Y:S02]  /*3f80*/  @!P1 SYNCS.CCTL.IV [UR11+0x800] ;  /* 0x00080000ff0099b1 */ /* 0x000ea4000800000b */
[----:B--2---:R-:W-:Y:S01]  /*3f90*/  BAR.SYNC.DEFER_BLOCKING 0x0 ;  /* 0x0000000000007b1d */ /* 0x004fe20000010000 */
[----:B-1----:R-:W-:-:S04]  /*3fa0*/  IMAD R3, R0, UR4, RZ ;  /* 0x0000000400037c24 */ /* 0x002fc8000f8e02ff */
[C---:B------:R-:W-:Y:S01]  /*3fb0*/  VIADD R20, R3.reuse, UR4 ;  /* 0x0000000403147c36 */ /* 0x040fe20008000000 */
[----:B0-----:R-:W0:Y:S01]  /*3fc0*/  LDTM.x16 R4, tmem[UR12] ;  /* 0x0000000c000479ee */ /* 0x001e220008240000 */
[----:B------:R-:W1:Y:S01]  /*3fd0*/  @!P1 SYNCS.CCTL.IV [UR11+0x808] ;  /* 0x00080800ff0099b1 */ /* 0x000e62000800000b */
[----:B------:R-:W-:Y:S01]  /*3fe0*/  LEA R2, P1, R3, R24, 0x1 ;  /* 0x0000001803027211 */ /* 0x000fe200078208ff */
[----:B------:R-:W-:-:S03]  /*3ff0*/  NOP ;  /* 0x0000000000007918 */ /* 0x000fc60000000000 */
[----:B------:R-:W-:Y:S02]  /*4000*/  LEA.HI.X.SX32 R3, R3, R26, 0x1, P1 ;  /* 0x0000001a03037211 */ /* 0x000fe400008f0eff */
[----:B0-----:R-:W-:Y:S01]  /*4010*/  F2FP.BF16.F32.PACK_AB R22, R5, R4 ;  /* 0x000000040516723e */ /* 0x001fe200000010ff */
[----:B------:R-:W-:Y:S01]  /*4020*/  VIADD R5, R0, 0x4 ;  /* 0x0000000400057836 */ /* 0x000fe20000000000 */
[----:B------:R-:W-:Y:S02]  /*4030*/  LEA R4, P4, R20, R24, 0x1 ;  /* 0x0000001814047211 */ /* 0x000fe400078808ff */
[----:B------:R-:W-:Y:S02]  /*4040*/  PRMT R25, R22, 0x7610, R25 ;  /* 0x0000761016197816 */ /* 0x000fe40000000019 */
[----:B------:R-:W-:Y:S02]  /*4050*/  ISETP.LT.AND P1, PT, R5, UR19, !P0 ;  /* 0x0000001305007c0c */ /* 0x000fe4000c721270 */
[C---:B------:R-:W-:Y:S01]  /*4060*/  LEA.HI.X.SX32 R5, R20.reuse, R26, 0x1, P4 ;  /* 0x0000001a14057211 */ /* 0x040fe200020f0eff */
[----:B------:R0:W-:Y:S01]  /*4070*/  @P6 STG.E.U16 desc[UR24][R2.64], R25 ;  /* 0x0000001902006986 */ /* 0x0001e2000c101518 */
[----:B------:R-:W-:Y:S01]  /*4080*/  ISETP.LT.AND P4, PT, R21, UR19, !P0 ;  /* 0x0000001315007c0c */ /* 0x000fe2000c781270 */
[----:B------:R-:W-:Y:S01]  /*4090*/  VIADD R21, R20, UR4 ;  /* 0x0000000414157c36 */ /* 0x000fe20008000000 */
[----:B------:R-:W-:-:S02]  /*40a0*/  PRMT R27, R22, 0x7632, R27 ;  /* 0x00007632161b7816 */ /* 0x000fc4000000001b */
[----:B------:R-:W-:Y:S01]  /*40b0*/  F2FP.BF16.F32.PACK_AB R8, R9, R8 ;  /* 0x000000080908723e */ /* 0x000fe200000010ff */
[----:B------:R-:W-:Y:S01]  /*40c0*/  VIADD R22, R21, UR4 ;  /* 0x0000000415167c36 */ /* 0x000fe20008000000 */
[----:B------:R-:W-:Y:S01]  /*40d0*/  F2FP.BF16.F32.PACK_AB R10, R11, R10 ;  /* 0x0000000a0b0a723e */ /* 0x000fe200000010ff */
[----:B------:R2:W-:Y:S01]  /*40e0*/  @P3 STG.E.U16 desc[UR24][R4.64], R27 ;  /* 0x0000001b04003986 */ /* 0x0005e2000c101518 */
[----:B------:R-:W-:Y:S01]  /*40f0*/  LEA R20, P3, R21, R24, 0x1 ;  /* 0x0000001815147211 */ /* 0x000fe200078608ff */
[C---:B------:R-:W-:Y:S01]  /*4100*/  VIADD R9, R0.reuse, 0x9 ;  /* 0x0000000900097836 */ /* 0x040fe20000000000 */
[----:B------:R-:W-:Y:S01]  /*4110*/  F2FP.BF16.F32.PACK_AB R12, R13, R12 ;  /* 0x0000000c0d0c723e */ /* 0x000fe200000010ff */
[----:B------:R-:W-:Y:S01]  /*4120*/  VIADD R11, R0, 0xd ;  /* 0x0000000d000b7836 */ /* 0x000fe20000000000 */
[----:B0-----:R-:W-:Y:S02]  /*4130*/  F2FP.BF16.F32.PACK_AB R3, R7, R6 ;  /* 0x000000060703723e */ /* 0x001fe400000010ff */
[----:B------:R-:W-:-:S02]  /*4140*/  LEA R6, P6, R22, R24, 0x1 ;  /* 0x0000001816067211 */ /* 0x000fc400078c08ff */
[-C--:B------:R-:W-:Y:S02]  /*4150*/  LEA.HI.X.SX32 R21, R21, R26.reuse, 0x1, P3 ;  /* 0x0000001a15157211 */ /* 0x080fe400018f0eff */
[----:B------:R-:W-:Y:S01]  /*4160*/  ISETP.LT.AND P3, PT, R23, UR19, !P0 ;  /* 0x0000001317007c0c */ /* 0x000fe2000c761270 */
[----:B------:R-:W-:Y:S01]  /*4170*/  VIADD R23, R0, 0x7 ;  /* 0x0000000700177836 */ /* 0x000fe20000000000 */
[C---:B------:R-:W-:Y:S01]  /*4180*/  LEA.HI.X.SX32 R7, R22.reuse, R26, 0x1, P6 ;  /* 0x0000001a16077211 */ /* 0x040fe200030f0eff */
[----:B------:R-:W-:Y:S01]  /*4190*/  VIADD R22, R22, UR4 ;  /* 0x0000000416167c36 */ /* 0x000fe20008000000 */
[----:B--2---:R-:W-:Y:S01]  /*41a0*/  PRMT R5, R3, 0x7632, R5 ;  /* 0x0000763203057816 */ /* 0x004fe20000000005 */
[----:B------:R0:W-:Y:S01]  /*41b0*/  @P5 STG.E.U16 desc[UR24][R20.64], R3 ;  /* 0x0000000314005986 */ /* 0x0001e2000c101518 */
[----:B------:R-:W-:Y:S01]  /*41c0*/  ISETP.LT.AND P6, PT, R23, UR19, !P0 ;  /* 0x0000001317007c0c */ /* 0x000fe2000c7c1270 */
[----:B------:R-:W-:Y:S01]  /*41d0*/  VIADD R4, R0, 0x8 ;  /* 0x0000000800047836 */ /* 0x000fe20000000000 */
[----:B------:R-:W-:Y:S01]  /*41e0*/  F2FP.BF16.F32.PACK_AB R14, R15, R14 ;  /* 0x0000000e0f0e723e */ /* 0x000fe200000010ff */
[----:B------:R2:W-:Y:S01]  /*41f0*/  @P2 STG.E.U16 desc[UR24][R6.64], R5 ;  /* 0x0000000506002986 */ /* 0x0005e2000c101518 */
[C---:B------:R-:W-:Y:S01]  /*4200*/  LEA R2, P2, R22.reuse, R24, 0x1 ;  /* 0x0000001816027211 */ /* 0x040fe200078408ff */
[----:B------:R-:W-:Y:S01]  /*4210*/  VIADD R23, R22, UR4 ;  /* 0x0000000416177c36 */ /* 0x000fe20008000000 */
[----:B------:R-:W-:-:S02]  /*4220*/  F2FP.BF16.F32.PACK_AB R16, R17, R16 ;  /* 0x000000101110723e */ /* 0x000fc400000010ff */
[----:B------:R-:W-:Y:S02]  /*4230*/  F2FP.BF16.F32.PACK_AB R18, R19, R18 ;  /* 0x000000121312723e */ /* 0x000fe400000010ff */
[----:B0-----:R-:W-:Y:S02]  /*4240*/  LEA.HI.X.SX32 R3, R22, R26, 0x1, P2 ;  /* 0x0000001a16037211 */ /* 0x001fe400010f0eff */
[----:B------:R-:W-:Y:S02]  /*4250*/  ISETP.LT.AND P2, PT, R4, UR19, !P0 ;  /* 0x0000001304007c0c */ /* 0x000fe4000c741270 */
[C---:B------:R-:W-:Y:S02]  /*4260*/  LEA R4, P5, R23.reuse, R24, 0x1 ;  /* 0x0000001817047211 */ /* 0x040fe400078a08ff */
[C---:B--2---:R-:W-:Y:S02]  /*4270*/  PRMT R7, R8.reuse, 0x7610, R7 ;  /* 0x0000761008077816 */ /* 0x044fe40000000007 */
[C---:B------:R-:W-:Y:S01]  /*4280*/  LEA.HI.X.SX32 R5, R23.reuse, R26, 0x1, P5 ;  /* 0x0000001a17057211 */ /* 0x040fe200028f0eff */
[----:B------:R-:W-:Y:S01]  /*4290*/  VIADD R23, R23, UR4 ;  /* 0x0000000417177c36 */ /* 0x000fe20008000000 */
[----:B------:R-:W-:Y:S01]  /*42a0*/  PRMT R20, R8, 0x7632, R20 ;  /* 0x0000763208147816 */ /* 0x000fe20000000014 */
[----:B------:R0:W-:Y:S01]  /*42b0*/  @P1 STG.E.U16 desc[UR24][R2.64], R7 ;  /* 0x0000000702001986 */ /* 0x0001e2000c101518 */
[----:B------:R-:W-:Y:S01]  /*42c0*/  ISETP.LT.AND P1, PT, R9, UR19, !P0 ;  /* 0x0000001309007c0c */ /* 0x000fe2000c721270 */
[----:B------:R-:W-:-:S02]  /*42d0*/  VIADD R9, R0, 0xa ;  /* 0x0000000a00097836 */ /* 0x000fc40000000000 */
[----:B------:R2:W-:Y:S01]  /*42e0*/  @P4 STG.E.U16 desc[UR24][R4.64], R20 ;  /* 0x0000001404004986 */ /* 0x0005e2000c101518 */
[----:B------:R-:W-:Y:S01]  /*42f0*/  LEA R6, P4, R23, R24, 0x1 ;  /* 0x0000001817067211 */ /* 0x000fe200078808ff */
[C---:B------:R-:W-:Y:S01]  /*4300*/  VIADD R8, R0.reuse, 0xb ;  /* 0x0000000b00087836 */ /* 0x040fe20000000000 */
[----:B------:R-:W-:Y:S01]  /*4310*/  ISETP.LT.AND P5, PT, R9, UR19, !P0 ;  /* 0x0000001309007c0c */ /* 0x000fe2000c7a1270 */
[----:B------:R-:W-:Y:S01]  /*4320*/  VIADD R9, R0, 0xc ;  /* 0x0000000c00097836 */ /* 0x000fe20000000000 */
[C---:B0-----:R-:W-:Y:S01]  /*4330*/  LEA.HI.X.SX32 R7, R23.reuse, R26, 0x1, P4 ;  /* 0x0000001a17077211 */ /* 0x041fe200020f0eff */
[----:B------:R-:W-:Y:S01]  /*4340*/  VIADD R23, R23, UR4 ;  /* 0x0000000417177c36 */ /* 0x000fe20008000000 */
[----:B------:R-:W-:Y:S01]  /*4350*/  ISETP.LT.AND P4, PT, R8, UR19, !P0 ;  /* 0x0000001308007c0c */ /* 0x000fe2000c781270 */
[----:B--2---:R-:W-:Y:S02]  /*4360*/  VIADD R20, R0, 0xe ;  /* 0x0000000e00147836 */ /* 0x004fe40000000000 */
[----:B------:R0:W-:Y:S01]  /*4370*/  @P3 STG.E.U16 desc[UR24][R6.64], R10 ;  /* 0x0000000a06003986 */ /* 0x0001e2000c101518 */
[C---:B------:R-:W-:Y:S01]  /*4380*/  LEA R2, P3, R23.reuse, R24, 0x1 ;  /* 0x0000001817027211 */ /* 0x040fe200078608ff */
[----:B------:R-:W-:-:S03]  /*4390*/  VIADD R5, R23, UR4 ;  /* 0x0000000417057c36 */ /* 0x000fc60008000000 */
[----:B------:R-:W-:Y:S01]  /*43a0*/  LEA.HI.X.SX32 R3, R23, R26, 0x1, P3 ;  /* 0x0000001a17037211 */ /* 0x000fe200018f0eff */
[C---:B------:R-:W-:Y:S01]  /*43b0*/  VIADD R8, R5.reuse, UR4 ;  /* 0x0000000405087c36 */ /* 0x040fe20008000000 */
[----:B------:R-:W-:-:S04]  /*43c0*/  LEA R4, P3, R5, R24, 0x1 ;  /* 0x0000001805047211 */ /* 0x000fc800078608ff */
[----:B------:R-:W-:Y:S02]  /*43d0*/  LEA.HI.X.SX32 R5, R5, R26, 0x1, P3 ;  /* 0x0000001a05057211 */ /* 0x000fe400018f0eff */
[----:B0-----:R-:W-:Y:S02]  /*43e0*/  PRMT R7, R10, 0x7632, R7 ;  /* 0x000076320a077816 */ /* 0x001fe40000000007 */
[----:B------:R-:W-:Y:S01]  /*43f0*/  ISETP.LT.AND P3, PT, R9, UR19, !P0 ;  /* 0x0000001309007c0c */ /* 0x000fe2000c761270 */
[C---:B------:R-:W-:Y:S02]  /*4400*/  VIADD R9, R8.reuse, UR4 ;  /* 0x0000000408097c36 */ /* 0x040fe40008000000 */
[----:B------:R0:W-:Y:S01]  /*4410*/  @P6 STG.E.U16 desc[UR24][R2.64], R7 ;  /* 0x0000000702006986 */ /* 0x0001e2000c101518 */
[----:B------:R-:W-:Y:S01]  /*4420*/  LEA R6, P6, R8, R24, 0x1 ;  /* 0x0000001808067211 */ /* 0x000fe200078c08ff */
[----:B------:R-:W-:Y:S02]  /*4430*/  VIADD R10, R9, UR4 ;  /* 0x00000004090a7c36 */ /* 0x000fe40008000000 */
[----:B------:R2:W-:Y:S01]  /*4440*/  @P2 STG.E.U16 desc[UR24][R4.64], R12 ;  /* 0x0000000c04002986 */ /* 0x0005e2000c101518 */
[----:B------:R-:W-:Y:S01]  /*4450*/  ISETP.LT.AND P2, PT, R11, UR19, !P0 ;  /* 0x000000130b007c0c */ /* 0x000fe2000c741270 */
[----:B------:R-:W-:Y:S01]  /*4460*/  VIADD R11, R10, UR4 ;  /* 0x000000040a0b7c36 */ /* 0x000fe20008000000 */
[----:B0-----:R-:W-:-:S02]  /*4470*/  LEA.HI.X.SX32 R7, R8, R26, 0x1, P6 ;  /* 0x0000001a08077211 */ /* 0x001fc400030f0eff */
[----:B------:R-:W-:Y:S02]  /*4480*/  PRMT R3, R12, 0x7632, R3 ;  /* 0x000076320c037816 */ /* 0x000fe40000000003 */
[----:B------:R-:W-:Y:S01]  /*4490*/  LEA R8, P6, R9, R24, 0x1 ;  /* 0x0000001809087211 */ /* 0x000fe200078c08ff */
[----:B--2---:R-:W-:Y:S02]  /*44a0*/  VIADD R12, R11, UR4 ;  /* 0x000000040b0c7c36 */ /* 0x004fe40008000000 */
[----:B------:R0:W-:Y:S01]  /*44b0*/  @P1 STG.E.U16 desc[UR24][R6.64], R3 ;  /* 0x0000000306001986 */ /* 0x0001e2000c101518 */
[----:B------:R-:W-:Y:S01]  /*44c0*/  LEA.HI.X.SX32 R9, R9, R26, 0x1, P6 ;  /* 0x0000001a09097211 */ /* 0x000fe200030f0eff */
[----:B------:R-:W-:Y:S01]  /*44d0*/  VIADD R13, R12, UR4 ;  /* 0x000000040c0d7c36 */ /* 0x000fe20008000000 */
[-C--:B------:R-:W-:Y:S02]  /*44e0*/  LEA R2, P1, R10, R24.reuse, 0x1 ;  /* 0x000000180a027211 */ /* 0x080fe400078208ff */
[C---:B------:R-:W-:Y:S01]  /*44f0*/  LEA R4, P6, R11.reuse, R24, 0x1 ;  /* 0x000000180b047211 */ /* 0x040fe200078c08ff */
[----:B------:R-:W-:Y:S03]  /*4500*/  @P5 STG.E.U16 desc[UR24][R8.64], R14 ;  /* 0x0000000e08005986 */ /* 0x000fe6000c101518 */
[----:B------:R-:W-:-:S02]  /*4510*/  LEA.HI.X.SX32 R5, R11, R26, 0x1, P6 ;  /* 0x0000001a0b057211 */ /* 0x000fc400030f0eff */
[----:B0-----:R-:W-:Y:S01]  /*4520*/  LEA.HI.X.SX32 R3, R10, R26, 0x1, P1 ;  /* 0x0000001a0a037211 */ /* 0x001fe200008f0eff */
[----:B------:R-:W-:Y:S01]  /*4530*/  VIADD R7, R0, 0xf ;  /* 0x0000000f00077836 */ /* 0x000fe20000000000 */
[----:B------:R-:W-:Y:S01]  /*4540*/  LEA R10, P6, R12, R24, 0x1 ;  /* 0x000000180c0a7211 */ /* 0x000fe200078c08ff */
[C---:B------:R-:W-:Y:S01]  /*4550*/  VIADD R0, R13.reuse, UR4 ;  /* 0x000000040d007c36 */ /* 0x040fe20008000000 */
[----:B------:R-:W-:Y:S02]  /*4560*/  ISETP.LT.AND P1, PT, R20, UR19, !P0 ;  /* 0x0000001314007c0c */ /* 0x000fe4000c721270 */
[----:B------:R-:W-:Y:S02]  /*4570*/  LEA.HI.X.SX32 R11, R12, R26, 0x1, P6 ;  /* 0x0000001a0c0b7211 */ /* 0x000fe400030f0eff */
[----:B------:R-:W-:Y:S02]  /*4580*/  LEA R6, P6, R13, R24, 0x1 ;  /* 0x000000180d067211 */ /* 0x000fe400078c08ff */
[----:B------:R-:W-:-:S02]  /*4590*/  ISETP.LT.AND P0, PT, R7, UR19, !P0 ;  /* 0x0000001307007c0c */ /* 0x000fc4000c701270 */
[----:B------:R-:W-:Y:S02]  /*45a0*/  LEA.HI.X.SX32 R7, R13, R26, 0x1, P6 ;  /* 0x0000001a0d077211 */ /* 0x000fe400030f0eff */
[----:B------:R-:W-:-:S04]  /*45b0*/  LEA R12, P6, R0, R24, 0x1 ;  /* 0x00000018000c7211 */ /* 0x000fc800078c08ff */
[----:B------:R-:W-:Y:S02]  /*45c0*/  LEA.HI.X.SX32 R13, R0, R26, 0x1, P6 ;  /* 0x0000001a000d7211 */ /* 0x000fe400030f0eff */
[----:B------:R-:W-:-:S05]  /*45d0*/  PRMT R0, R14, 0x7632, R0 ;  /* 0x000076320e007816 */ /* 0x000fca0000000000 */
[----:B------:R0:W-:Y:S04]  /*45e0*/  @P4 STG.E.U16 desc[UR24][R2.64], R0 ;  /* 0x0000000002004986 */ /* 0x0001e8000c101518 */
[----:B------:R2:W-:Y:S01]  /*45f0*/  @P3 STG.E.U16 desc[UR24][R4.64], R16 ;  /* 0x0000001004003986 */ /* 0x0005e2000c101518 */
[----:B0-----:R-:W-:Y:S02]  /*4600*/  PRMT R3, R16, 0x7632, R3 ;  /* 0x0000763210037816 */ /* 0x001fe40000000003 */
[----:B--2---:R-:W-:-:S03]  /*4610*/  PRMT R5, R18, 0x7632, R5 ;  /* 0x0000763212057816 */ /* 0x004fc60000000005 */
[----:B------:R0:W-:Y:S04]  /*4620*/  @P2 STG.E.U16 desc[UR24][R10.64], R3 ;  /* 0x000000030a002986 */ /* 0x0001e8000c101518 */
[----:B------:R0:W-:Y:S04]  /*4630*/  @P1 STG.E.U16 desc[UR24][R6.64], R18 ;  /* 0x0000001206001986 */ /* 0x0001e8000c101518 */
[----:B------:R0:W-:Y:S01]  /*4640*/  @P0 STG.E.U16 desc[UR24][R12.64], R5 ;  /* 0x000000050c000986 */ /* 0x0001e2000c101518 */
[----:B-1----:R-:W-:Y:S06]  /*4650*/  BAR.SYNC.DEFER_BLOCKING 0x0 ;  /* 0x0000000000007b1d */ /* 0x002fec0000010000 */
[----:B------:R-:W-:Y:S05]  /*4660*/  BRA.U UP0, `(.L_x_14) ;  /* 0x00000001009c7547 */ /* 0x000fea000b800000 */
[----:B------:R-:W1:Y:S01]  /*4670*/  S2UR UR5, SR_CgaCtaId ;  /* 0x00000000000579c3 */ /* 0x000e620000008800 */
[----:B------:R-:W-:Y:S01]  /*4680*/  NOP ;  /* 0x0000000000007918 */ /* 0x000fe20000000000 */
[----:B------:R-:W-:Y:S01]  /*4690*/  UMOV UR4, 0x50 ;  /* 0x0000005000047882 */ /* 0x000fe20000000000 */
[----:B------:R-:W-:Y:S02]  /*46a0*/  IMAD.U32 R0, RZ, RZ, UR10 ;  /* 0x0000000aff007e24 */ /* 0x000fe4000f8e00ff */
[----:B0-----:R-:W-:-:S03]  /*46b0*/  IMAD.MOV.U32 R3, RZ, RZ, 0x1 ;  /* 0x00000001ff037424 */ /* 0x001fc600078e00ff */
[----:B------:R-:W-:-:S04]  /*46c0*/  LOP3.LUT R0, R0, 0xffff, RZ, 0xc0, !PT ;  /* 0x0000ffff00007812 */ /* 0x000fc800078ec0ff */
[----:B------:R-:W-:-:S05]  /*46d0*/  SHF.R.U32.HI R0, RZ, 0x5, R0 ;  /* 0x00000005ff007819 */ /* 0x000fca0000011600 */
[----:B------:R-:W-:Y:S01]  /*46e0*/  VIADD R2, R0, 0x10 ;  /* 0x0000001000027836 */ /* 0x000fe20000000000 */
[----:B------:R-:W-:Y:S01]  /*46f0*/  SHF.L.U32 R0, R3, R0, RZ ;  /* 0x0000000003007219 */ /* 0x000fe200000006ff */
[----:B-1----:R-:W-:-:S03]  /*4700*/  ULEA UR6, UR5, UR4, 0x18 ;  /* 0x0000000405067291 */ /* 0x002fc6000f8ec0ff */
[----:B------:R-:W-:-:S04]  /*4710*/  SHF.L.U32 R3, R3, R2, RZ ;  /* 0x0000000203037219 */ /* 0x000fc800000006ff */
[----:B------:R-:W-:Y:S02]  /*4720*/  LOP3.LUT R0, R3, R0, RZ, 0xfc, !PT ;  /* 0x0000000003007212 */ /* 0x000fe400078efcff */
[----:B------:R-:W0:Y:S02]  /*4730*/  LDS R5, [UR6] ;  /* 0x00000006ff057984 */ /* 0x000e240008000800 */
[C---:B------:R-:W-:Y:S02]  /*4740*/  LOP3.LUT R2, R0.reuse, 0xffff, RZ, 0xc0, !PT ;  /* 0x0000ffff00027812 */ /* 0x040fe400078ec0ff */
[----:B0-----:R-:W-:-:S04]  /*4750*/  LOP3.LUT R3, R0, 0xffff, R5, 0x80, !PT ;  /* 0x0000ffff00037812 */ /* 0x001fc800078e8005 */
[----:B------:R-:W-:-:S13]  /*4760*/  ISETP.NE.AND P0, PT, R3, R2, PT ;  /* 0x000000020300720c */ /* 0x000fda0003f05270 */
[----:B------:R-:W-:Y:S05]  /*4770*/  @P0 BRA `(.L_x_15) ;  /* 0x0000000000500947 */ /* 0x000fea0003800000 */
[----:B------:R-:W-:Y:S02]  /*4780*/  SHF.R.U32.HI R5, RZ, 0x10, R5 ;  /* 0x00000010ff057819 */ /* 0x000fe40000011605 */
[----:B------:R-:W-:-:S04]  /*4790*/  SHF.R.U32.HI R2, RZ, 0x10, R0 ;  /* 0x00000010ff027819 */ /* 0x000fc80000011600 */
[----:B------:R-:W-:-:S04]  /*47a0*/  LOP3.LUT R5, R5, R2, RZ, 0xc0, !PT ;  /* 0x0000000205057212 */ /* 0x000fc800078ec0ff */
[----:B------:R-:W-:-:S13]  /*47b0*/  ISETP.NE.AND P0, PT, R5, R2, PT ;  /* 0x000000020500720c */ /* 0x000fda0003f05270 */
[----:B------:R-:W-:Y:S05]  /*47c0*/  @P0 BRA `(.L_x_16) ;  /* 0x0000000000300947 */ /* 0x000fea0003800000 */
[----:B------:R-:W-:Y:S01]  /*47d0*/  R2UR UR4, R0 ;  /* 0x00000000000472ca */ /* 0x000fe200000e0000 */
[----:B------:R-:W-:Y:S01]  /*47e0*/  VOTEU.ANY UR5, UPT, PT ;  /* 0x0000000000057886 */ /* 0x000fe200038e0100 */
[----:B------:R-:W0:Y:S01]  /*47f0*/  S2R R0, SR_LANEID ;  /* 0x0000000000007919 */ /* 0x000e220000000000 */
[----:B------:R-:W-:-:S10]  /*4800*/  UFLO.U32 UR5, UR5 ;  /* 0x00000005000572bd */ /* 0x000fd400080e0000 */
[----:B------:R-:W-:-:S06]  /*4810*/  ULOP3.LUT UR4, URZ, UR4, URZ, 0x33, !UPT ;  /* 0x00000004ff047292 */ /* 0x000fcc000f8e33ff */
[----:B------:R-:W-:-:S04]  /*4820*/  IMAD.U32 R2, RZ, RZ, UR4 ;  /* 0x00000004ff027e24 */ /* 0x000fc8000f8e00ff */
[----:B------:R-:W1:Y:S02]  /*4830*/  REDUX UR7, R2 ;  /* 0x00000000020773c4 */ /* 0x000e640000000000 */
[----:B------:R2:W-:Y:S01]  /*4840*/  UTCATOMSWS.AND URZ, UR4 ;  /* 0x0000000400ff79e3 */ /* 0x0005e20008000000 */
[----:B0-----:R-:W-:Y:S01]  /*4850*/  ISETP.EQ.U32.AND P0, PT, R0, UR5, PT ;  /* 0x0000000500007c0c */ /* 0x001fe2000bf02070 */
[----:B-1----:R-:W-:-:S12]  /*4860*/  IMAD.U32 R0, RZ, RZ, UR7 ;  /* 0x00000007ff007e24 */ /* 0x002fd8000f8e00ff */
[----:B------:R2:W-:Y:S01]  /*4870*/  @P0 ATOMS.AND RZ, [UR6], R0 ;  /* 0x00000000ffff098c */ /* 0x0005e2000a800006 */
[----:B------:R-:W-:Y:S05]  /*4880*/  BRA `(.L_x_14) ;  /* 0x0000000000147947 */ /* 0x000fea0003800000 */
.L_x_16:
[----:B------:R-:W-:-:S07]  /*4890*/  MOV R2, 0x48b0 ;  /* 0x000048b000027802 */ /* 0x000fce0000000f00 */
[----:B------:R-:W-:Y:S05]  /*48a0*/  CALL.REL.NOINC `($__internal_0_$__cuda_sm10x_tcgen05_guardrail_trap_col_being_dealloced_not_returned_by_alloc) ;  /* 0x00000000002c7944 */ /* 0x000fea0003c00000 */
[----:B------:R-:W-:Y:S05]  /*48b0*/  BRA `(.L_x_14) ;  /* 0x0000000000087947 */ /* 0x000fea0003800000 */
.L_x_15:
[----:B------:R-:W-:-:S07]  /*48c0*/  MOV R2, 0x48e0 ;  /* 0x000048e000027802 */ /* 0x000fce0000000f00 */
[----:B------:R-:W-:Y:S05]  /*48d0*/  CALL.REL.NOINC `($__internal_2_$__cuda_sm10x_tcgen05_guardrail_trap_unallocated_columns_being_dealloced) ;  /* 0x0000000000387944 */ /* 0x000fea0003c00000 */
.L_x_14:
[----:B------:R-:W-:Y:S01]  /*48e0*/  NOP ;  /* 0x0000000000007918 */ /* 0x000fe20000000000 */
[----:B--2---:R-:W-:Y:S05]  /*48f0*/  EXIT ;  /* 0x000000000000794d */ /* 0x004fea0003800000 */
.L_x_9:
[----:B------:R-:W0:Y:S02]  /*4900*/  SYNCS.PHASECHK.TRANS64.TRYWAIT P2, [UR13], R6 ;  /* 0x00000006ff0075a7 */ /* 0x000e24000804110d */
[----:B0-----:R-:W-:Y:S05]  /*4910*/  @!P2 BRA `(.L_x_9) ;  /* 0xfffffffc00f8a947 */ /* 0x001fea000383ffff */
[----:B------:R-:W-:Y:S05]  /*4920*/  BRA `(.L_x_17) ;  /* 0xfffffff0001c7947 */ /* 0x000fea000383ffff */
.L_x_13:
[----:B------:R-:W3:Y:S02]  /*4930*/  SYNCS.PHASECHK.TRANS64.TRYWAIT P0, [UR13], R3 ;  /* 0x00000003ff0075a7 */ /* 0x000ee4000800110d */
[----:B---3--:R-:W-:Y:S05]  /*4940*/  @!P0 BRA `(.L_x_13) ;  /* 0xfffffffc00f88947 */ /* 0x008fea000383ffff */
[----:B------:R-:W-:Y:S05]  /*4950*/  BRA `(.L_x_12) ;  /* 0xfffffff4004c7947 */ /* 0x000fea000383ffff */
        .weak           $__internal_0_$__cuda_sm10x_tcgen05_guardrail_trap_col_being_dealloced_not_returned_by_alloc
        .type           $__internal_0_$__cuda_sm10x_tcgen05_guardrail_trap_col_being_dealloced_not_returned_by_alloc,@function
        .size           $__internal_0_$__cuda_sm10x_tcgen05_guardrail_trap_col_being_dealloced_not_returned_by_alloc,($__internal_1_$__cuda_sm10x_tcgen05_guardrail_trap_phase_invalid_during_alloc - $__internal_0_$__cuda_sm10x_tcgen05_guardrail_trap_col_being_dealloced_not_returned_by_alloc)
$__internal_0_$__cuda_sm10x_tcgen05_guardrail_trap_col_being_dealloced_not_returned_by_alloc:
[----:B------:R-:W-:Y:S05]  /*4960*/  BPT.TRAP 0x1 ;  /* 0x000000040000795c */ /* 0x000fea0000300000 */
[----:B------:R-:W-:-:S04]  /*4970*/  IMAD.MOV.U32 R3, RZ, RZ, 0x0 ;  /* 0x00000000ff037424 */ /* 0x000fc800078e00ff */
[----:B------:R-:W-:Y:S05]  /*4980*/  RET.REL.NODEC R2 `(matmul_kernel) ;  /* 0xffffffb4029c7950 */ /* 0x000fea0003c3ffff */
        .weak           $__internal_1_$__cuda_sm10x_tcgen05_guardrail_trap_phase_invalid_during_alloc
        .type           $__internal_1_$__cuda_sm10x_tcgen05_guardrail_trap_phase_invalid_during_alloc,@function
        .size           $__internal_1_$__cuda_sm10x_tcgen05_guardrail_trap_phase_invalid_during_alloc,($__internal_2_$__cuda_sm10x_tcgen05_guardrail_trap_unallocated_columns_being_dealloced - $__internal_1_$__cuda_sm10x_tcgen05_guardrail_trap_phase_invalid_during_alloc)
$__internal_1_$__cuda_sm10x_tcgen05_guardrail_trap_phase_invalid_during_alloc:
[----:B------:R-:W-:Y:S05]  /*4990*/  BPT.TRAP 0x1 ;  /* 0x000000040000795c */ /* 0x000fea0000300000 */
[----:B------:R-:W-:-:S04]  /*49a0*/  IMAD.MOV.U32 R5, RZ, RZ, 0x0 ;  /* 0x00000000ff057424 */ /* 0x000fc800078e00ff */
[----:B------:R-:W-:Y:S05]  /*49b0*/  RET.REL.NODEC R4 `(matmul_kernel) ;  /* 0xffffffb404907950 */ /* 0x000fea0003c3ffff */
        .weak           $__internal_2_$__cuda_sm10x_tcgen05_guardrail_trap_unallocated_columns_being_dealloced
        .type           $__internal_2_$__cuda_sm10x_tcgen05_guardrail_trap_unallocated_columns_being_dealloced,@function
        .size           $__internal_2_$__cuda_sm10x_tcgen05_guardrail_trap_unallocated_columns_being_dealloced,(.L_x_21 - $__internal_2_$__cuda_sm10x_tcgen05_guardrail_trap_unallocated_columns_being_dealloced)
$__internal_2_$__cuda_sm10x_tcgen05_guardrail_trap_unallocated_columns_being_dealloced:
[----:B------:R-:W-:Y:S05]  /*49c0*/  BPT.TRAP 0x1 ;  /* 0x000000040000795c */ /* 0x000fea0000300000 */
[----:B------:R-:W-:-:S04]  /*49d0*/  IMAD.MOV.U32 R3, RZ, RZ, 0x0 ;  /* 0x00000000ff037424 */ /* 0x000fc800078e00ff */
[----:B------:R-:W-:Y:S05]  /*49e0*/  RET.REL.NODEC R2 `(matmul_kernel) ;  /* 0xffffffb402847950 */ /* 0x000fea0003c3ffff */
.L_x_18:
[----:B------:R-:W-:-:S00]  /*49f0*/  BRA `(.L_x_18) ;  /* 0xfffffffc00fc7947 */ /* 0x000fc0000383ffff */
[----:B------:R-:W-:-:S00]  /*4a00*/  NOP ;  /* 0x0000000000007918 */ /* 0x000fc00000000000 */
[----:B------:R-:W-:-:S00]  /*4a10*/  NOP ;  /* 0x0000000000007918 */ /* 0x000fc00000000000 */
[----:B------:R-:W-:-:S00]  /*4a20*/  NOP ;  /* 0x0000000000007918 */ /* 0x000fc00000000000 */
[----:B------:R-:W-:-:S00]  /*4a30*/  NOP ;  /* 0x0000000000007918 */ /* 0x000fc00000000000 */
[----:B------:R-:W-:-:S00]  /*4a40*/  NOP ;  /* 0x0000000000007918 */ /* 0x000fc00000000000 */
[----:B------:R-:W-:-:S00]  /*4a50*/  NOP ;  /* 0x0000000000007918 */ /* 0x000fc00000000000 */
[----:B------:R-:W-:-:S00]  /*4a60*/  NOP ;  /* 0x0000000000007918 */ /* 0x000fc00000000000 */
[----:B------:R-:W-:-:S00]  /*4a70*/  NOP ;  /* 0x0000000000007918 */ /* 0x000fc00000000000 */
.L_x_21:


//--------------------- .nv.shared.matmul_kernel  --------------------------
	.section	.nv.shared.matmul_kernel,"aw",@nobits
	.sectionflags	@""
	.align	16
	.zero		1024


//--------------------- .nv.shared.reserved.0     --------------------------
	.section	.nv.shared.reserved.0,"aw",@nobits
	.align	8
	.weak		__nv_reservedSMEM_offset_0_alias
	.size		__nv_reservedSMEM_offset_0_alias, 0, 64
	.other		__nv_reservedSMEM_offset_0_alias,@"STO_CUDA_RESERVED_SHARED STV_DEFAULT"
__nv_reservedSMEM_offset_0_alias:
	.zero		0
.nv.shared.reserved.0:
	.zero		64
	.weak		__nv_reservedSMEM_allocation_phase
	.type		__nv_reservedSMEM_allocation_phase,@object
	.size		__nv_reservedSMEM_allocation_phase,(.L_0 - __nv_reservedSMEM_allocation_phase)
__nv_reservedSMEM_allocation_phase:
	.zero		1
.L_0:
	.zero		7
	.weak		__nv_reservedSMEM_devtool_atexit_pc
	.type		__nv_reservedSMEM_devtool_atexit_pc,@object
	.size		__nv_reservedSMEM_devtool_atexit_pc,(__nv_reservedSMEM_allocation_mask - __nv_reservedSMEM_devtool_atexit_pc)
__nv_reservedSMEM_devtool_atexit_pc:
	.zero		8
	.weak		__nv_reservedSMEM_allocation_mask
	.type		__nv_reservedSMEM_allocation_mask,@object
	.size		__nv_reservedSMEM_allocation_mask,(.L_2 - __nv_reservedSMEM_allocation_mask)
__nv_reservedSMEM_allocation_mask:
	.zero		4
.L_2:


//--------------------- .nv.constant0.matmul_kernel --------------------------
	.section	.nv.constant0.matmul_kernel,"a",@progbits
	.sectionflags	@""
	.align	4
.nv.constant0.matmul_kernel:
	.zero		976


//--------------------- SYMBOLS --------------------------

	.type		.nv.reservedSmem.offset0,@object
	.size		.nv.reservedSmem.offset0,0x4
	.type		.nv.reservedSmem.cap,@object
	.size		.nv.reservedSmem.cap,0x4
